//
// Generated by NVIDIA NVVM Compiler
//
// Compiler Build ID: CL-36424714
// Cuda compilation tools, release 13.0, V13.0.88
// Based on NVVM 20.0.0
//

.version 9.0
.target sm_100
.address_size 64

	// .globl	_Z14startComputionPiiS_iS_S_
.extern .func  (.param .b32 func_retval0) vprintf
(
	.param .b64 vprintf_param_0,
	.param .b64 vprintf_param_1
)
;
.extern .func  (.param .b64 func_retval0) malloc
(
	.param .b64 malloc_param_0
)
;
.extern .func free
(
	.param .b64 free_param_0
)
;
.global .align 1 .b8 $str$1[4] = {37, 100, 32};
.global .align 1 .b8 $str$3[2] = {10};
.global .align 1 .b8 $str$4[68] = {80, 114, 111, 99, 101, 115, 115, 32, 119, 105, 116, 104, 32, 105, 100, 61, 37, 100, 32, 99, 111, 109, 112, 117, 116, 101, 115, 32, 97, 114, 114, 97, 121, 91, 37, 100, 93, 58, 10, 32, 32, 118, 97, 114, 32, 61, 32, 37, 100, 32, 37, 100, 32, 37, 100, 10, 32, 32, 115, 117, 109, 32, 61, 32, 37, 100, 10};

.visible .entry _Z14startComputionPiiS_iS_S_(
	.param .u64 .ptr .align 1 _Z14startComputionPiiS_iS_S__param_0,
	.param .u32 _Z14startComputionPiiS_iS_S__param_1,
	.param .u64 .ptr .align 1 _Z14startComputionPiiS_iS_S__param_2,
	.param .u32 _Z14startComputionPiiS_iS_S__param_3,
	.param .u64 .ptr .align 1 _Z14startComputionPiiS_iS_S__param_4,
	.param .u64 .ptr .align 1 _Z14startComputionPiiS_iS_S__param_5
)
{
	.local .align 8 .b8 	__local_depot0[32];
	.reg .b64 	%SP;
	.reg .b64 	%SPL;
	.reg .pred 	%p<42>;
	.reg .b32 	%r<268>;
	.reg .b64 	%rd<102>;

	mov.u64 	%SPL, __local_depot0;
	cvta.local.u64 	%SP, %SPL;
	ld.param.u64 	%rd22, [_Z14startComputionPiiS_iS_S__param_0];
	ld.param.u32 	%r55, [_Z14startComputionPiiS_iS_S__param_1];
	ld.param.u32 	%r56, [_Z14startComputionPiiS_iS_S__param_3];
	ld.param.u64 	%rd23, [_Z14startComputionPiiS_iS_S__param_5];
	cvta.to.global.u64 	%rd1, %rd22;
	cvta.to.global.u64 	%rd2, %rd23;
	add.u64 	%rd24, %SP, 0;
	add.u64 	%rd3, %SPL, 0;
	mov.u32 	%r57, %ctaid.x;
	mov.u32 	%r1, %ntid.x;
	mov.u32 	%r58, %tid.x;
	mad.lo.s32 	%r2, %r57, %r1, %r58;
	setp.ne.s32 	%p1, %r2, 0;
	@%p1 bra 	$L__BB0_17;
	setp.lt.s32 	%p2, %r55, 1;
	@%p2 bra 	$L__BB0_17;
	and.b32  	%r3, %r55, 15;
	and.b32  	%r4, %r55, 7;
	and.b32  	%r5, %r55, 3;
	mov.b32 	%r246, 0;
	mov.u64 	%rd65, $str$3;
	mov.u64 	%rd52, $str$1;
$L__BB0_3:
	setp.lt.u32 	%p3, %r55, 16;
	mul.lo.s32 	%r7, %r246, %r55;
	mov.b32 	%r249, 0;
	@%p3 bra 	$L__BB0_6;
	mov.b32 	%r247, 0;
$L__BB0_5:
	.pragma "nounroll";
	add.s32 	%r62, %r247, %r7;
	mul.wide.u32 	%rd25, %r62, 4;
	add.s64 	%rd26, %rd1, %rd25;
	ld.global.u32 	%r63, [%rd26];
	st.local.u32 	[%rd3], %r63;
	cvta.global.u64 	%rd28, %rd52;
	{ // callseq 0, 0
	.param .b64 param0;
	st.param.b64 	[param0], %rd28;
	.param .b64 param1;
	st.param.b64 	[param1], %rd24;
	.param .b32 retval0;
	call.uni (retval0), 
	vprintf, 
	(
	param0, 
	param1
	);
	ld.param.b32 	%r64, [retval0];
	} // callseq 0
	ld.global.u32 	%r66, [%rd26+4];
	st.local.u32 	[%rd3], %r66;
	{ // callseq 1, 0
	.param .b64 param0;
	st.param.b64 	[param0], %rd28;
	.param .b64 param1;
	st.param.b64 	[param1], %rd24;
	.param .b32 retval0;
	call.uni (retval0), 
	vprintf, 
	(
	param0, 
	param1
	);
	ld.param.b32 	%r67, [retval0];
	} // callseq 1
	ld.global.u32 	%r69, [%rd26+8];
	st.local.u32 	[%rd3], %r69;
	{ // callseq 2, 0
	.param .b64 param0;
	st.param.b64 	[param0], %rd28;
	.param .b64 param1;
	st.param.b64 	[param1], %rd24;
	.param .b32 retval0;
	call.uni (retval0), 
	vprintf, 
	(
	param0, 
	param1
	);
	ld.param.b32 	%r70, [retval0];
	} // callseq 2
	ld.global.u32 	%r72, [%rd26+12];
	st.local.u32 	[%rd3], %r72;
	{ // callseq 3, 0
	.param .b64 param0;
	st.param.b64 	[param0], %rd28;
	.param .b64 param1;
	st.param.b64 	[param1], %rd24;
	.param .b32 retval0;
	call.uni (retval0), 
	vprintf, 
	(
	param0, 
	param1
	);
	ld.param.b32 	%r73, [retval0];
	} // callseq 3
	ld.global.u32 	%r75, [%rd26+16];
	st.local.u32 	[%rd3], %r75;
	{ // callseq 4, 0
	.param .b64 param0;
	st.param.b64 	[param0], %rd28;
	.param .b64 param1;
	st.param.b64 	[param1], %rd24;
	.param .b32 retval0;
	call.uni (retval0), 
	vprintf, 
	(
	param0, 
	param1
	);
	ld.param.b32 	%r76, [retval0];
	} // callseq 4
	ld.global.u32 	%r78, [%rd26+20];
	st.local.u32 	[%rd3], %r78;
	{ // callseq 5, 0
	.param .b64 param0;
	st.param.b64 	[param0], %rd28;
	.param .b64 param1;
	st.param.b64 	[param1], %rd24;
	.param .b32 retval0;
	call.uni (retval0), 
	vprintf, 
	(
	param0, 
	param1
	);
	ld.param.b32 	%r79, [retval0];
	} // callseq 5
	ld.global.u32 	%r81, [%rd26+24];
	st.local.u32 	[%rd3], %r81;
	{ // callseq 6, 0
	.param .b64 param0;
	st.param.b64 	[param0], %rd28;
	.param .b64 param1;
	st.param.b64 	[param1], %rd24;
	.param .b32 retval0;
	call.uni (retval0), 
	vprintf, 
	(
	param0, 
	param1
	);
	ld.param.b32 	%r82, [retval0];
	} // callseq 6
	ld.global.u32 	%r84, [%rd26+28];
	st.local.u32 	[%rd3], %r84;
	{ // callseq 7, 0
	.param .b64 param0;
	st.param.b64 	[param0], %rd28;
	.param .b64 param1;
	st.param.b64 	[param1], %rd24;
	.param .b32 retval0;
	call.uni (retval0), 
	vprintf, 
	(
	param0, 
	param1
	);
	ld.param.b32 	%r85, [retval0];
	} // callseq 7
	ld.global.u32 	%r87, [%rd26+32];
	st.local.u32 	[%rd3], %r87;
	{ // callseq 8, 0
	.param .b64 param0;
	st.param.b64 	[param0], %rd28;
	.param .b64 param1;
	st.param.b64 	[param1], %rd24;
	.param .b32 retval0;
	call.uni (retval0), 
	vprintf, 
	(
	param0, 
	param1
	);
	ld.param.b32 	%r88, [retval0];
	} // callseq 8
	ld.global.u32 	%r90, [%rd26+36];
	st.local.u32 	[%rd3], %r90;
	{ // callseq 9, 0
	.param .b64 param0;
	st.param.b64 	[param0], %rd28;
	.param .b64 param1;
	st.param.b64 	[param1], %rd24;
	.param .b32 retval0;
	call.uni (retval0), 
	vprintf, 
	(
	param0, 
	param1
	);
	ld.param.b32 	%r91, [retval0];
	} // callseq 9
	ld.global.u32 	%r93, [%rd26+40];
	st.local.u32 	[%rd3], %r93;
	{ // callseq 10, 0
	.param .b64 param0;
	st.param.b64 	[param0], %rd28;
	.param .b64 param1;
	st.param.b64 	[param1], %rd24;
	.param .b32 retval0;
	call.uni (retval0), 
	vprintf, 
	(
	param0, 
	param1
	);
	ld.param.b32 	%r94, [retval0];
	} // callseq 10
	ld.global.u32 	%r96, [%rd26+44];
	st.local.u32 	[%rd3], %r96;
	{ // callseq 11, 0
	.param .b64 param0;
	st.param.b64 	[param0], %rd28;
	.param .b64 param1;
	st.param.b64 	[param1], %rd24;
	.param .b32 retval0;
	call.uni (retval0), 
	vprintf, 
	(
	param0, 
	param1
	);
	ld.param.b32 	%r97, [retval0];
	} // callseq 11
	ld.global.u32 	%r99, [%rd26+48];
	st.local.u32 	[%rd3], %r99;
	{ // callseq 12, 0
	.param .b64 param0;
	st.param.b64 	[param0], %rd28;
	.param .b64 param1;
	st.param.b64 	[param1], %rd24;
	.param .b32 retval0;
	call.uni (retval0), 
	vprintf, 
	(
	param0, 
	param1
	);
	ld.param.b32 	%r100, [retval0];
	} // callseq 12
	ld.global.u32 	%r102, [%rd26+52];
	st.local.u32 	[%rd3], %r102;
	{ // callseq 13, 0
	.param .b64 param0;
	st.param.b64 	[param0], %rd28;
	.param .b64 param1;
	st.param.b64 	[param1], %rd24;
	.param .b32 retval0;
	call.uni (retval0), 
	vprintf, 
	(
	param0, 
	param1
	);
	ld.param.b32 	%r103, [retval0];
	} // callseq 13
	ld.global.u32 	%r105, [%rd26+56];
	st.local.u32 	[%rd3], %r105;
	{ // callseq 14, 0
	.param .b64 param0;
	st.param.b64 	[param0], %rd28;
	.param .b64 param1;
	st.param.b64 	[param1], %rd24;
	.param .b32 retval0;
	call.uni (retval0), 
	vprintf, 
	(
	param0, 
	param1
	);
	ld.param.b32 	%r106, [retval0];
	} // callseq 14
	ld.global.u32 	%r108, [%rd26+60];
	st.local.u32 	[%rd3], %r108;
	{ // callseq 15, 0
	.param .b64 param0;
	st.param.b64 	[param0], %rd28;
	.param .b64 param1;
	st.param.b64 	[param1], %rd24;
	.param .b32 retval0;
	call.uni (retval0), 
	vprintf, 
	(
	param0, 
	param1
	);
	ld.param.b32 	%r109, [retval0];
	} // callseq 15
	add.s32 	%r247, %r247, 16;
	and.b32  	%r249, %r55, 2147483632;
	setp.ne.s32 	%p4, %r247, %r249;
	@%p4 bra 	$L__BB0_5;
$L__BB0_6:
	setp.eq.s32 	%p5, %r3, 0;
	@%p5 bra 	$L__BB0_16;
	add.s32 	%r111, %r3, -1;
	setp.lt.u32 	%p6, %r111, 7;
	@%p6 bra 	$L__BB0_9;
	add.s32 	%r112, %r249, %r7;
	mul.wide.u32 	%rd30, %r112, 4;
	add.s64 	%rd31, %rd1, %rd30;
	ld.global.u32 	%r113, [%rd31];
	st.local.u32 	[%rd3], %r113;
	cvta.global.u64 	%rd33, %rd52;
	{ // callseq 16, 0
	.param .b64 param0;
	st.param.b64 	[param0], %rd33;
	.param .b64 param1;
	st.param.b64 	[param1], %rd24;
	.param .b32 retval0;
	call.uni (retval0), 
	vprintf, 
	(
	param0, 
	param1
	);
	ld.param.b32 	%r114, [retval0];
	} // callseq 16
	cvt.u64.u32 	%rd35, %r7;
	cvt.u64.u32 	%rd36, %r249;
	add.s64 	%rd37, %rd36, %rd35;
	shl.b64 	%rd38, %rd37, 2;
	add.s64 	%rd39, %rd1, %rd38;
	ld.global.u32 	%r116, [%rd39+4];
	st.local.u32 	[%rd3], %r116;
	{ // callseq 17, 0
	.param .b64 param0;
	st.param.b64 	[param0], %rd33;
	.param .b64 param1;
	st.param.b64 	[param1], %rd24;
	.param .b32 retval0;
	call.uni (retval0), 
	vprintf, 
	(
	param0, 
	param1
	);
	ld.param.b32 	%r117, [retval0];
	} // callseq 17
	ld.global.u32 	%r119, [%rd39+8];
	st.local.u32 	[%rd3], %r119;
	{ // callseq 18, 0
	.param .b64 param0;
	st.param.b64 	[param0], %rd33;
	.param .b64 param1;
	st.param.b64 	[param1], %rd24;
	.param .b32 retval0;
	call.uni (retval0), 
	vprintf, 
	(
	param0, 
	param1
	);
	ld.param.b32 	%r120, [retval0];
	} // callseq 18
	ld.global.u32 	%r122, [%rd39+12];
	st.local.u32 	[%rd3], %r122;
	{ // callseq 19, 0
	.param .b64 param0;
	st.param.b64 	[param0], %rd33;
	.param .b64 param1;
	st.param.b64 	[param1], %rd24;
	.param .b32 retval0;
	call.uni (retval0), 
	vprintf, 
	(
	param0, 
	param1
	);
	ld.param.b32 	%r123, [retval0];
	} // callseq 19
	ld.global.u32 	%r125, [%rd39+16];
	st.local.u32 	[%rd3], %r125;
	{ // callseq 20, 0
	.param .b64 param0;
	st.param.b64 	[param0], %rd33;
	.param .b64 param1;
	st.param.b64 	[param1], %rd24;
	.param .b32 retval0;
	call.uni (retval0), 
	vprintf, 
	(
	param0, 
	param1
	);
	ld.param.b32 	%r126, [retval0];
	} // callseq 20
	ld.global.u32 	%r128, [%rd39+20];
	st.local.u32 	[%rd3], %r128;
	{ // callseq 21, 0
	.param .b64 param0;
	st.param.b64 	[param0], %rd33;
	.param .b64 param1;
	st.param.b64 	[param1], %rd24;
	.param .b32 retval0;
	call.uni (retval0), 
	vprintf, 
	(
	param0, 
	param1
	);
	ld.param.b32 	%r129, [retval0];
	} // callseq 21
	ld.global.u32 	%r131, [%rd39+24];
	st.local.u32 	[%rd3], %r131;
	{ // callseq 22, 0
	.param .b64 param0;
	st.param.b64 	[param0], %rd33;
	.param .b64 param1;
	st.param.b64 	[param1], %rd24;
	.param .b32 retval0;
	call.uni (retval0), 
	vprintf, 
	(
	param0, 
	param1
	);
	ld.param.b32 	%r132, [retval0];
	} // callseq 22
	ld.global.u32 	%r134, [%rd39+28];
	st.local.u32 	[%rd3], %r134;
	{ // callseq 23, 0
	.param .b64 param0;
	st.param.b64 	[param0], %rd33;
	.param .b64 param1;
	st.param.b64 	[param1], %rd24;
	.param .b32 retval0;
	call.uni (retval0), 
	vprintf, 
	(
	param0, 
	param1
	);
	ld.param.b32 	%r135, [retval0];
	} // callseq 23
	add.s32 	%r249, %r249, 8;
$L__BB0_9:
	setp.eq.s32 	%p7, %r4, 0;
	@%p7 bra 	$L__BB0_16;
	add.s32 	%r137, %r4, -1;
	setp.lt.u32 	%p8, %r137, 3;
	@%p8 bra 	$L__BB0_12;
	add.s32 	%r138, %r249, %r7;
	mul.wide.u32 	%rd40, %r138, 4;
	add.s64 	%rd41, %rd1, %rd40;
	ld.global.u32 	%r139, [%rd41];
	st.local.u32 	[%rd3], %r139;
	cvta.global.u64 	%rd43, %rd52;
	{ // callseq 24, 0
	.param .b64 param0;
	st.param.b64 	[param0], %rd43;
	.param .b64 param1;
	st.param.b64 	[param1], %rd24;
	.param .b32 retval0;
	call.uni (retval0), 
	vprintf, 
	(
	param0, 
	param1
	);
	ld.param.b32 	%r140, [retval0];
	} // callseq 24
	cvt.u64.u32 	%rd45, %r7;
	cvt.u64.u32 	%rd46, %r249;
	add.s64 	%rd47, %rd46, %rd45;
	shl.b64 	%rd48, %rd47, 2;
	add.s64 	%rd49, %rd1, %rd48;
	ld.global.u32 	%r142, [%rd49+4];
	st.local.u32 	[%rd3], %r142;
	{ // callseq 25, 0
	.param .b64 param0;
	st.param.b64 	[param0], %rd43;
	.param .b64 param1;
	st.param.b64 	[param1], %rd24;
	.param .b32 retval0;
	call.uni (retval0), 
	vprintf, 
	(
	param0, 
	param1
	);
	ld.param.b32 	%r143, [retval0];
	} // callseq 25
	ld.global.u32 	%r145, [%rd49+8];
	st.local.u32 	[%rd3], %r145;
	{ // callseq 26, 0
	.param .b64 param0;
	st.param.b64 	[param0], %rd43;
	.param .b64 param1;
	st.param.b64 	[param1], %rd24;
	.param .b32 retval0;
	call.uni (retval0), 
	vprintf, 
	(
	param0, 
	param1
	);
	ld.param.b32 	%r146, [retval0];
	} // callseq 26
	ld.global.u32 	%r148, [%rd49+12];
	st.local.u32 	[%rd3], %r148;
	{ // callseq 27, 0
	.param .b64 param0;
	st.param.b64 	[param0], %rd43;
	.param .b64 param1;
	st.param.b64 	[param1], %rd24;
	.param .b32 retval0;
	call.uni (retval0), 
	vprintf, 
	(
	param0, 
	param1
	);
	ld.param.b32 	%r149, [retval0];
	} // callseq 27
	add.s32 	%r249, %r249, 4;
$L__BB0_12:
	setp.eq.s32 	%p9, %r5, 0;
	@%p9 bra 	$L__BB0_16;
	setp.eq.s32 	%p10, %r5, 1;
	add.s32 	%r151, %r249, %r7;
	mul.wide.u32 	%rd50, %r151, 4;
	add.s64 	%rd51, %rd1, %rd50;
	ld.global.u32 	%r152, [%rd51];
	st.local.u32 	[%rd3], %r152;
	cvta.global.u64 	%rd53, %rd52;
	{ // callseq 28, 0
	.param .b64 param0;
	st.param.b64 	[param0], %rd53;
	.param .b64 param1;
	st.param.b64 	[param1], %rd24;
	.param .b32 retval0;
	call.uni (retval0), 
	vprintf, 
	(
	param0, 
	param1
	);
	ld.param.b32 	%r153, [retval0];
	} // callseq 28
	@%p10 bra 	$L__BB0_16;
	setp.eq.s32 	%p11, %r5, 2;
	cvt.u64.u32 	%rd55, %r7;
	cvt.u64.u32 	%rd56, %r249;
	add.s64 	%rd57, %rd56, %rd55;
	shl.b64 	%rd58, %rd57, 2;
	add.s64 	%rd4, %rd1, %rd58;
	ld.global.u32 	%r155, [%rd4+4];
	st.local.u32 	[%rd3], %r155;
	cvta.global.u64 	%rd60, %rd52;
	{ // callseq 29, 0
	.param .b64 param0;
	st.param.b64 	[param0], %rd60;
	.param .b64 param1;
	st.param.b64 	[param1], %rd24;
	.param .b32 retval0;
	call.uni (retval0), 
	vprintf, 
	(
	param0, 
	param1
	);
	ld.param.b32 	%r156, [retval0];
	} // callseq 29
	@%p11 bra 	$L__BB0_16;
	ld.global.u32 	%r158, [%rd4+8];
	st.local.u32 	[%rd3], %r158;
	cvta.global.u64 	%rd63, %rd52;
	{ // callseq 30, 0
	.param .b64 param0;
	st.param.b64 	[param0], %rd63;
	.param .b64 param1;
	st.param.b64 	[param1], %rd24;
	.param .b32 retval0;
	call.uni (retval0), 
	vprintf, 
	(
	param0, 
	param1
	);
	ld.param.b32 	%r159, [retval0];
	} // callseq 30
$L__BB0_16:
	cvta.global.u64 	%rd66, %rd65;
	{ // callseq 31, 0
	.param .b64 param0;
	st.param.b64 	[param0], %rd66;
	.param .b64 param1;
	st.param.b64 	[param1], 0;
	.param .b32 retval0;
	call.uni (retval0), 
	vprintf, 
	(
	param0, 
	param1
	);
	ld.param.b32 	%r161, [retval0];
	} // callseq 31
	add.s32 	%r246, %r246, 1;
	setp.ne.s32 	%p12, %r246, %r55;
	@%p12 bra 	$L__BB0_3;
$L__BB0_17:
	setp.gt.s32 	%p13, %r2, 99;
	@%p13 bra 	$L__BB0_55;
	mul.wide.s32 	%rd5, %r56, 4;
	and.b32  	%r17, %r56, 15;
	and.b32  	%r18, %r56, 7;
	and.b32  	%r19, %r56, 2147483632;
	and.b32  	%r20, %r56, 3;
	neg.s32 	%r21, %r19;
	mov.u32 	%r163, %nctaid.x;
	mul.lo.s32 	%r22, %r163, %r1;
	mov.u32 	%r251, %r2;
$L__BB0_19:
	ld.param.u64 	%rd98, [_Z14startComputionPiiS_iS_S__param_2];
	mul.lo.s32 	%r24, %r251, %r56;
	cvta.to.global.u64 	%rd6, %rd98;
	mul.wide.s32 	%rd67, %r24, 4;
	add.s64 	%rd7, %rd6, %rd67;
	ld.global.u32 	%r164, [%rd7];
	setp.eq.s32 	%p14, %r164, 0;
	@%p14 bra 	$L__BB0_55;
	setp.lt.s32 	%p15, %r56, 1;
	{ // callseq 32, 0
	.param .b64 param0;
	st.param.b64 	[param0], %rd5;
	.param .b64 retval0;
	call.uni (retval0), 
	malloc, 
	(
	param0
	);
	ld.param.b64 	%rd68, [retval0];
	} // callseq 32
	mov.b32 	%r262, 0;
	@%p15 bra 	$L__BB0_39;
	setp.lt.u32 	%p16, %r56, 16;
	mov.b32 	%r254, 0;
	@%p16 bra 	$L__BB0_24;
	add.s64 	%rd101, %rd7, 32;
	add.s64 	%rd100, %rd68, 32;
	mov.u32 	%r252, %r21;
$L__BB0_23:
	.pragma "nounroll";
	ld.global.u32 	%r167, [%rd101+-32];
	st.u32 	[%rd100+-32], %r167;
	ld.global.u32 	%r168, [%rd101+-28];
	st.u32 	[%rd100+-28], %r168;
	ld.global.u32 	%r169, [%rd101+-24];
	st.u32 	[%rd100+-24], %r169;
	ld.global.u32 	%r170, [%rd101+-20];
	st.u32 	[%rd100+-20], %r170;
	ld.global.u32 	%r171, [%rd101+-16];
	st.u32 	[%rd100+-16], %r171;
	ld.global.u32 	%r172, [%rd101+-12];
	st.u32 	[%rd100+-12], %r172;
	ld.global.u32 	%r173, [%rd101+-8];
	st.u32 	[%rd100+-8], %r173;
	ld.global.u32 	%r174, [%rd101+-4];
	st.u32 	[%rd100+-4], %r174;
	ld.global.u32 	%r175, [%rd101];
	st.u32 	[%rd100], %r175;
	ld.global.u32 	%r176, [%rd101+4];
	st.u32 	[%rd100+4], %r176;
	ld.global.u32 	%r177, [%rd101+8];
	st.u32 	[%rd100+8], %r177;
	ld.global.u32 	%r178, [%rd101+12];
	st.u32 	[%rd100+12], %r178;
	ld.global.u32 	%r179, [%rd101+16];
	st.u32 	[%rd100+16], %r179;
	ld.global.u32 	%r180, [%rd101+20];
	st.u32 	[%rd100+20], %r180;
	ld.global.u32 	%r181, [%rd101+24];
	st.u32 	[%rd100+24], %r181;
	ld.global.u32 	%r182, [%rd101+28];
	st.u32 	[%rd100+28], %r182;
	add.s32 	%r252, %r252, 16;
	add.s64 	%rd101, %rd101, 64;
	add.s64 	%rd100, %rd100, 64;
	setp.ne.s32 	%p17, %r252, 0;
	mov.u32 	%r254, %r19;
	@%p17 bra 	$L__BB0_23;
$L__BB0_24:
	setp.eq.s32 	%p18, %r17, 0;
	@%p18 bra 	$L__BB0_34;
	add.s32 	%r183, %r17, -1;
	setp.lt.u32 	%p19, %r183, 7;
	@%p19 bra 	$L__BB0_27;
	mul.wide.u32 	%rd71, %r254, 4;
	add.s64 	%rd72, %rd7, %rd71;
	ld.global.u32 	%r184, [%rd72];
	add.s64 	%rd73, %rd68, %rd71;
	st.u32 	[%rd73], %r184;
	ld.global.u32 	%r185, [%rd72+4];
	st.u32 	[%rd73+4], %r185;
	ld.global.u32 	%r186, [%rd72+8];
	st.u32 	[%rd73+8], %r186;
	ld.global.u32 	%r187, [%rd72+12];
	st.u32 	[%rd73+12], %r187;
	ld.global.u32 	%r188, [%rd72+16];
	st.u32 	[%rd73+16], %r188;
	ld.global.u32 	%r189, [%rd72+20];
	st.u32 	[%rd73+20], %r189;
	ld.global.u32 	%r190, [%rd72+24];
	st.u32 	[%rd73+24], %r190;
	ld.global.u32 	%r191, [%rd72+28];
	st.u32 	[%rd73+28], %r191;
	add.s32 	%r254, %r254, 8;
$L__BB0_27:
	setp.eq.s32 	%p20, %r18, 0;
	@%p20 bra 	$L__BB0_34;
	add.s32 	%r192, %r18, -1;
	setp.lt.u32 	%p21, %r192, 3;
	@%p21 bra 	$L__BB0_30;
	mul.wide.u32 	%rd74, %r254, 4;
	add.s64 	%rd75, %rd7, %rd74;
	ld.global.u32 	%r193, [%rd75];
	add.s64 	%rd76, %rd68, %rd74;
	st.u32 	[%rd76], %r193;
	ld.global.u32 	%r194, [%rd75+4];
	st.u32 	[%rd76+4], %r194;
	ld.global.u32 	%r195, [%rd75+8];
	st.u32 	[%rd76+8], %r195;
	ld.global.u32 	%r196, [%rd75+12];
	st.u32 	[%rd76+12], %r196;
	add.s32 	%r254, %r254, 4;
$L__BB0_30:
	setp.eq.s32 	%p22, %r20, 0;
	@%p22 bra 	$L__BB0_34;
	setp.eq.s32 	%p23, %r20, 1;
	mul.wide.u32 	%rd77, %r254, 4;
	add.s64 	%rd15, %rd7, %rd77;
	ld.global.u32 	%r197, [%rd15];
	add.s64 	%rd16, %rd68, %rd77;
	st.u32 	[%rd16], %r197;
	@%p23 bra 	$L__BB0_34;
	setp.eq.s32 	%p24, %r20, 2;
	ld.global.u32 	%r198, [%rd15+4];
	st.u32 	[%rd16+4], %r198;
	@%p24 bra 	$L__BB0_34;
	ld.global.u32 	%r199, [%rd15+8];
	st.u32 	[%rd16+8], %r199;
$L__BB0_34:
	ld.u32 	%r32, [%rd68];
	mov.b32 	%r257, 0;
	mov.u32 	%r256, %r32;
	mov.u32 	%r262, %r257;
$L__BB0_35:
	setp.gt.s32 	%p25, %r32, %r256;
	@%p25 bra 	$L__BB0_38;
	add.s32 	%r202, %r256, -1;
	mad.lo.s32 	%r36, %r202, %r55, -1;
	mov.b32 	%r260, 0;
	mov.u32 	%r259, %r32;
$L__BB0_37:
	add.s32 	%r203, %r36, %r259;
	mul.wide.s32 	%rd78, %r203, 4;
	add.s64 	%rd79, %rd1, %rd78;
	ld.global.u32 	%r204, [%rd79];
	add.s32 	%r262, %r204, %r262;
	add.s32 	%r41, %r260, 1;
	mul.wide.u32 	%rd80, %r260, 4;
	add.s64 	%rd81, %rd68, %rd80;
	ld.u32 	%r259, [%rd81+4];
	setp.le.s32 	%p26, %r259, %r256;
	setp.lt.s32 	%p27, %r41, %r56;
	and.pred  	%p28, %p27, %p26;
	mov.u32 	%r260, %r41;
	@%p28 bra 	$L__BB0_37;
$L__BB0_38:
	add.s32 	%r44, %r257, 1;
	mul.wide.u32 	%rd82, %r257, 4;
	add.s64 	%rd83, %rd68, %rd82;
	ld.u32 	%r256, [%rd83+4];
	setp.ne.s32 	%p29, %r44, %r56;
	mov.u32 	%r257, %r44;
	@%p29 bra 	$L__BB0_35;
$L__BB0_39:
	ld.param.u64 	%rd99, [_Z14startComputionPiiS_iS_S__param_4];
	cvta.to.global.u64 	%rd17, %rd99;
	ld.global.u32 	%r205, [%rd17];
	setp.ge.s32 	%p30, %r262, %r205;
	@%p30 bra 	$L__BB0_54;
	setp.lt.s32 	%p31, %r56, 1;
	st.global.u32 	[%rd17], %r262;
	@%p31 bra 	$L__BB0_54;
	setp.lt.u32 	%p32, %r56, 16;
	mov.b32 	%r266, 0;
	@%p32 bra 	$L__BB0_44;
	mov.b32 	%r264, 0;
$L__BB0_43:
	.pragma "nounroll";
	mul.wide.u32 	%rd84, %r264, 4;
	add.s64 	%rd85, %rd68, %rd84;
	ld.u32 	%r208, [%rd85];
	add.s64 	%rd86, %rd2, %rd84;
	st.global.u32 	[%rd86], %r208;
	ld.u32 	%r209, [%rd85+4];
	st.global.u32 	[%rd86+4], %r209;
	ld.u32 	%r210, [%rd85+8];
	st.global.u32 	[%rd86+8], %r210;
	ld.u32 	%r211, [%rd85+12];
	st.global.u32 	[%rd86+12], %r211;
	ld.u32 	%r212, [%rd85+16];
	st.global.u32 	[%rd86+16], %r212;
	ld.u32 	%r213, [%rd85+20];
	st.global.u32 	[%rd86+20], %r213;
	ld.u32 	%r214, [%rd85+24];
	st.global.u32 	[%rd86+24], %r214;
	ld.u32 	%r215, [%rd85+28];
	st.global.u32 	[%rd86+28], %r215;
	ld.u32 	%r216, [%rd85+32];
	st.global.u32 	[%rd86+32], %r216;
	ld.u32 	%r217, [%rd85+36];
	st.global.u32 	[%rd86+36], %r217;
	ld.u32 	%r218, [%rd85+40];
	st.global.u32 	[%rd86+40], %r218;
	ld.u32 	%r219, [%rd85+44];
	st.global.u32 	[%rd86+44], %r219;
	ld.u32 	%r220, [%rd85+48];
	st.global.u32 	[%rd86+48], %r220;
	ld.u32 	%r221, [%rd85+52];
	st.global.u32 	[%rd86+52], %r221;
	ld.u32 	%r222, [%rd85+56];
	st.global.u32 	[%rd86+56], %r222;
	ld.u32 	%r223, [%rd85+60];
	st.global.u32 	[%rd86+60], %r223;
	add.s32 	%r264, %r264, 16;
	setp.ne.s32 	%p33, %r264, %r19;
	mov.u32 	%r266, %r19;
	@%p33 bra 	$L__BB0_43;
$L__BB0_44:
	setp.eq.s32 	%p34, %r17, 0;
	@%p34 bra 	$L__BB0_54;
	add.s32 	%r224, %r17, -1;
	setp.lt.u32 	%p35, %r224, 7;
	@%p35 bra 	$L__BB0_47;
	mul.wide.u32 	%rd87, %r266, 4;
	add.s64 	%rd88, %rd68, %rd87;
	ld.u32 	%r225, [%rd88];
	add.s64 	%rd89, %rd2, %rd87;
	st.global.u32 	[%rd89], %r225;
	ld.u32 	%r226, [%rd88+4];
	st.global.u32 	[%rd89+4], %r226;
	ld.u32 	%r227, [%rd88+8];
	st.global.u32 	[%rd89+8], %r227;
	ld.u32 	%r228, [%rd88+12];
	st.global.u32 	[%rd89+12], %r228;
	ld.u32 	%r229, [%rd88+16];
	st.global.u32 	[%rd89+16], %r229;
	ld.u32 	%r230, [%rd88+20];
	st.global.u32 	[%rd89+20], %r230;
	ld.u32 	%r231, [%rd88+24];
	st.global.u32 	[%rd89+24], %r231;
	ld.u32 	%r232, [%rd88+28];
	st.global.u32 	[%rd89+28], %r232;
	add.s32 	%r266, %r266, 8;
$L__BB0_47:
	setp.eq.s32 	%p36, %r18, 0;
	@%p36 bra 	$L__BB0_54;
	add.s32 	%r233, %r18, -1;
	setp.lt.u32 	%p37, %r233, 3;
	@%p37 bra 	$L__BB0_50;
	mul.wide.u32 	%rd90, %r266, 4;
	add.s64 	%rd91, %rd68, %rd90;
	ld.u32 	%r234, [%rd91];
	add.s64 	%rd92, %rd2, %rd90;
	st.global.u32 	[%rd92], %r234;
	ld.u32 	%r235, [%rd91+4];
	st.global.u32 	[%rd92+4], %r235;
	ld.u32 	%r236, [%rd91+8];
	st.global.u32 	[%rd92+8], %r236;
	ld.u32 	%r237, [%rd91+12];
	st.global.u32 	[%rd92+12], %r237;
	add.s32 	%r266, %r266, 4;
$L__BB0_50:
	setp.eq.s32 	%p38, %r20, 0;
	@%p38 bra 	$L__BB0_54;
	setp.eq.s32 	%p39, %r20, 1;
	mul.wide.u32 	%rd93, %r266, 4;
	add.s64 	%rd18, %rd68, %rd93;
	ld.u32 	%r238, [%rd18];
	add.s64 	%rd19, %rd2, %rd93;
	st.global.u32 	[%rd19], %r238;
	@%p39 bra 	$L__BB0_54;
	setp.eq.s32 	%p40, %r20, 2;
	ld.u32 	%r239, [%rd18+4];
	st.global.u32 	[%rd19+4], %r239;
	@%p40 bra 	$L__BB0_54;
	ld.u32 	%r240, [%rd18+8];
	st.global.u32 	[%rd19+8], %r240;
$L__BB0_54:
	ld.global.u32 	%r241, [%rd7];
	ld.global.u32 	%r242, [%rd7+4];
	ld.global.u32 	%r243, [%rd7+8];
	add.u64 	%rd94, %SP, 8;
	add.u64 	%rd95, %SPL, 8;
	st.local.v2.u32 	[%rd95], {%r2, %r251};
	st.local.v2.u32 	[%rd95+8], {%r241, %r242};
	st.local.v2.u32 	[%rd95+16], {%r243, %r262};
	mov.u64 	%rd96, $str$4;
	cvta.global.u64 	%rd97, %rd96;
	{ // callseq 33, 0
	.param .b64 param0;
	st.param.b64 	[param0], %rd97;
	.param .b64 param1;
	st.param.b64 	[param1], %rd94;
	.param .b32 retval0;
	call.uni (retval0), 
	vprintf, 
	(
	param0, 
	param1
	);
	ld.param.b32 	%r244, [retval0];
	} // callseq 33
	{ // callseq 34, 0
	.param .b64 param0;
	st.param.b64 	[param0], %rd68;
	call.uni 
	free, 
	(
	param0
	);
	} // callseq 34
	add.s32 	%r251, %r251, %r22;
	setp.lt.s32 	%p41, %r251, 100;
	@%p41 bra 	$L__BB0_19;
$L__BB0_55:
	ret;

}


// ===== COMPILED SASS (sm_100) =====

	.target	sm_100

	.elftype	@"ET_EXEC"


//--------------------- .note.nv.tkinfo           --------------------------
	.section	.note.nv.tkinfo,"",@"SHT_NOTE"
	.sectionflags	@"SHF_NOTE_NV_TKINFO"
	.tkinfo
        /*0018*/ 	.word	0x00000002
        /*0030*/ 	.string	""
        /*0030*/ 	.string	"ptxas"
        /*0030*/ 	.string	"Cuda compilation tools, release 13.0, V13.0.88"
        /*0030*/ 	.string	"Build cuda_13.0.r13.0/compiler.36424714_0"
        /*0030*/ 	.string	"-arch sm_100 -m 64 "



//--------------------- .note.nv.cuinfo           --------------------------
	.section	.note.nv.cuinfo,"",@"SHT_NOTE"
	.sectionflags	@"SHF_NOTE_NV_CUINFO"
        /*0018*/ 	.short	0x0002
        /*001a*/ 	.short	0x0064
        /*001c*/ 	.short	0x0082
	.zero		2


//--------------------- .nv.info                  --------------------------
	.section	.nv.info,"",@"SHT_CUDA_INFO"
	.align	4


	//----- nvinfo : EIATTR_REGCOUNT
	.align		4
        /*0000*/ 	.byte	0x04, 0x2f
        /*0002*/ 	.short	(.L_4 - .L_3)
	.align		4
.L_3:
        /*0004*/ 	.word	index@(_Z14startComputionPiiS_iS_S_)
        /*0008*/ 	.word	0x00000020


	//----- nvinfo : EIATTR_FRAME_SIZE
	.align		4
.L_4:
        /*000c*/ 	.byte	0x04, 0x11
        /*000e*/ 	.short	(.L_6 - .L_5)
	.align		4
.L_5:
        /*0010*/ 	.word	index@(_Z14startComputionPiiS_iS_S_)
        /*0014*/ 	.word	0x00000020


	//----- nvinfo : EIATTR_MIN_STACK_SIZE
	.align		4
.L_6:
        /*0018*/ 	.byte	0x04, 0x12
        /*001a*/ 	.short	(.L_8 - .L_7)
	.align		4
.L_7:
        /*001c*/ 	.word	index@(_Z14startComputionPiiS_iS_S_)
        /*0020*/ 	.word	0x00000020
.L_8:


//--------------------- .nv.compat                --------------------------
	.section	.nv.compat,"",@"SHT_CUDA_COMPAT_INFO"
	.align	4
        /*0000*/ 	.byte	0x02, 0x09, 0x00, 0x00, 0x02, 0x02, 0x01, 0x00, 0x02, 0x05, 0x05, 0x00, 0x03, 0x07, 0x01, 0x01
        /*0010*/ 	.byte	0x02, 0x03, 0x00, 0x00, 0x02, 0x06, 0x01, 0x00, 0x04, 0x0b, 0x08, 0x00, 0x09, 0x00, 0x00, 0x00
        /*0020*/ 	.byte	0x00, 0x00, 0x00, 0x00


//--------------------- .nv.info._Z14startComputionPiiS_iS_S_ --------------------------
	.section	.nv.info._Z14startComputionPiiS_iS_S_,"",@"SHT_CUDA_INFO"
	.sectionflags	@""
	.align	4


	//----- nvinfo : EIATTR_CUDA_API_VERSION
	.align		4
        /*0000*/ 	.byte	0x04, 0x37
        /*0002*/ 	.short	(.L_10 - .L_9)
.L_9:
        /*0004*/ 	.word	0x00000082


	//----- nvinfo : EIATTR_KPARAM_INFO
	.align		4
.L_10:
        /*0008*/ 	.byte	0x04, 0x17
        /*000a*/ 	.short	(.L_12 - .L_11)
.L_11:
        /*000c*/ 	.word	0x00000000
        /*0010*/ 	.short	0x0005
        /*0012*/ 	.short	0x0028
        /*0014*/ 	.byte	0x00, 0xf5, 0x21, 0x00


	//----- nvinfo : EIATTR_KPARAM_INFO
	.align		4
.L_12:
        /*0018*/ 	.byte	0x04, 0x17
        /*001a*/ 	.short	(.L_14 - .L_13)
.L_13:
        /*001c*/ 	.word	0x00000000
        /*0020*/ 	.short	0x0004
        /*0022*/ 	.short	0x0020
        /*0024*/ 	.byte	0x00, 0xf5, 0x21, 0x00


	//----- nvinfo : EIATTR_KPARAM_INFO
	.align		4
.L_14:
        /*0028*/ 	.byte	0x04, 0x17
        /*002a*/ 	.short	(.L_16 - .L_15)
.L_15:
        /*002c*/ 	.word	0x00000000
        /*0030*/ 	.short	0x0003
        /*0032*/ 	.short	0x0018
        /*0034*/ 	.byte	0x00, 0xf0, 0x11, 0x00


	//----- nvinfo : EIATTR_KPARAM_INFO
	.align		4
.L_16:
        /*0038*/ 	.byte	0x04, 0x17
        /*003a*/ 	.short	(.L_18 - .L_17)
.L_17:
        /*003c*/ 	.word	0x00000000
        /*0040*/ 	.short	0x0002
        /*0042*/ 	.short	0x0010
        /*0044*/ 	.byte	0x00, 0xf5, 0x21, 0x00


	//----- nvinfo : EIATTR_KPARAM_INFO
	.align		4
.L_18:
        /*0048*/ 	.byte	0x04, 0x17
        /*004a*/ 	.short	(.L_20 - .L_19)
.L_19:
        /*004c*/ 	.word	0x00000000
        /*0050*/ 	.short	0x0001
        /*0052*/ 	.short	0x0008
        /*0054*/ 	.byte	0x00, 0xf0, 0x11, 0x00


	//----- nvinfo : EIATTR_KPARAM_INFO
	.align		4
.L_20:
        /*0058*/ 	.byte	0x04, 0x17
        /*005a*/ 	.short	(.L_22 - .L_21)
.L_21:
        /*005c*/ 	.word	0x00000000
        /*0060*/ 	.short	0x0000
        /*0062*/ 	.short	0x0000
        /*0064*/ 	.byte	0x00, 0xf5, 0x21, 0x00


	//----- nvinfo : EIATTR_SPARSE_MMA_MASK
	.align		4
.L_22:
        /*0068*/ 	.byte	0x03, 0x50
        /*006a*/ 	.short	0x0000


	//----- nvinfo : EIATTR_MAXREG_COUNT
	.align		4
        /*006c*/ 	.byte	0x03, 0x1b
        /*006e*/ 	.short	0x00ff


	//----- nvinfo : EIATTR_EXTERNS
	.align		4
        /*0070*/ 	.byte	0x04, 0x0f
        /*0072*/ 	.short	(.L_24 - .L_23)


	//   ....[0]....
	.align		4
.L_23:
        /*0074*/ 	.word	index@(vprintf)


	//   ....[1]....
	.align		4
        /*0078*/ 	.word	index@(malloc)


	//   ....[2]....
	.align		4
        /*007c*/ 	.word	index@(free)


	//----- nvinfo : EIATTR_MERCURY_ISA_VERSION
	.align		4
.L_24:
        /*0080*/ 	.byte	0x03, 0x5f
        /*0082*/ 	.short	0x0101


	//----- nvinfo : EIATTR_VRC_CTA_INIT_COUNT
	.align		4
        /*0084*/ 	.byte	0x02, 0x4a
	.zero		1
	.zero		1


	//----- nvinfo : EIATTR_SYSCALL_OFFSETS
	.align		4
        /*0088*/ 	.byte	0x04, 0x46
        /*008a*/ 	.short	(.L_26 - .L_25)


	//   ....[0]....
.L_25:
        /*008c*/ 	.word	0x00000290


	//   ....[1]....
        /*0090*/ 	.word	0x00000340


	//   ....[2]....
        /*0094*/ 	.word	0x000003e0


	//   ....[3]....
        /*0098*/ 	.word	0x00000480


	//   ....[4]....
        /*009c*/ 	.word	0x00000520


	//   ....[5]....
        /*00a0*/ 	.word	0x000005c0


	//   ....[6]....
        /*00a4*/ 	.word	0x00000660


	//   ....[7]....
        /*00a8*/ 	.word	0x00000700


	//   ....[8]....
        /*00ac*/ 	.word	0x000007a0


	//   ....[9]....
        /*00b0*/ 	.word	0x00000840


	//   ....[10]....
        /*00b4*/ 	.word	0x000008e0


	//   ....[11]....
        /*00b8*/ 	.word	0x00000980


	//   ....[12]....
        /*00bc*/ 	.word	0x00000a20


	//   ....[13]....
        /*00c0*/ 	.word	0x00000ac0


	//   ....[14]....
        /*00c4*/ 	.word	0x00000b60


	//   ....[15]....
        /*00c8*/ 	.word	0x00000c00


	//   ....[16]....
        /*00cc*/ 	.word	0x00000dc0


	//   ....[17]....
        /*00d0*/ 	.word	0x00000ec0


	//   ....[18]....
        /*00d4*/ 	.word	0x00000f60


	//   ....[19]....
        /*00d8*/ 	.word	0x00001000


	//   ....[20]....
        /*00dc*/ 	.word	0x000010a0


	//   ....[21]....
        /*00e0*/ 	.word	0x00001140


	//   ....[22]....
        /*00e4*/ 	.word	0x000011e0


	//   ....[23]....
        /*00e8*/ 	.word	0x00001280


	//   ....[24]....
        /*00ec*/ 	.word	0x000013e0


	//   ....[25]....
        /*00f0*/ 	.word	0x000014e0


	//   ....[26]....
        /*00f4*/ 	.word	0x00001580


	//   ....[27]....
        /*00f8*/ 	.word	0x00001620


	//   ....[28]....
        /*00fc*/ 	.word	0x00001750


	//   ....[29]....
        /*0100*/ 	.word	0x00001890


	//   ....[30]....
        /*0104*/ 	.word	0x00001950


	//   ....[31]....
        /*0108*/ 	.word	0x000019d0


	//   ....[32]....
        /*010c*/ 	.word	0x00001be0


	//   ....[33]....
        /*0110*/ 	.word	0x00002ce0


	//   ....[34]....
        /*0114*/ 	.word	0x00002d40


	//----- nvinfo : EIATTR_EXIT_INSTR_OFFSETS
	.align		4
.L_26:
        /*0118*/ 	.byte	0x04, 0x1c
        /*011a*/ 	.short	(.L_28 - .L_27)


	//   ....[0]....
.L_27:
        /*011c*/ 	.word	0x00001a20


	//   ....[1]....
        /*0120*/ 	.word	0x00001b10


	//   ....[2]....
        /*0124*/ 	.word	0x00002d80


	//----- nvinfo : EIATTR_CRS_STACK_SIZE
	.align		4
.L_28:
        /*0128*/ 	.byte	0x04, 0x1e
        /*012a*/ 	.short	(.L_30 - .L_29)
.L_29:
        /*012c*/ 	.word	0x00000000


	//----- nvinfo : EIATTR_CBANK_PARAM_SIZE
	.align		4
.L_30:
        /*0130*/ 	.byte	0x03, 0x19
        /*0132*/ 	.short	0x0030


	//----- nvinfo : EIATTR_PARAM_CBANK
	.align		4
        /*0134*/ 	.byte	0x04, 0x0a
        /*0136*/ 	.short	(.L_32 - .L_31)
	.align		4
.L_31:
        /*0138*/ 	.word	index@(.nv.constant0._Z14startComputionPiiS_iS_S_)
        /*013c*/ 	.short	0x0380
        /*013e*/ 	.short	0x0030


	//----- nvinfo : EIATTR_SW_WAR
	.align		4
.L_32:
        /*0140*/ 	.byte	0x04, 0x36
        /*0142*/ 	.short	(.L_34 - .L_33)
.L_33:
        /*0144*/ 	.word	0x00000008
.L_34:


//--------------------- .nv.callgraph             --------------------------
	.section	.nv.callgraph,"",@"SHT_CUDA_CALLGRAPH"
	.align	4
	.sectionentsize	8
	.align		4
        /*0000*/ 	.word	0x00000000
	.align		4
        /*0004*/ 	.word	0xffffffff
	.align		4
        /*0008*/ 	.word	index@(_Z14startComputionPiiS_iS_S_)
	.align		4
        /*000c*/ 	.word	index@(free)
	.align		4
        /*0010*/ 	.word	index@(_Z14startComputionPiiS_iS_S_)
	.align		4
        /*0014*/ 	.word	index@(malloc)
	.align		4
        /*0018*/ 	.word	index@(_Z14startComputionPiiS_iS_S_)
	.align		4
        /*001c*/ 	.word	index@(vprintf)
	.align		4
        /*0020*/ 	.word	0x00000000
	.align		4
        /*0024*/ 	.word	0xfffffffe
	.align		4
        /*0028*/ 	.word	0x00000000
	.align		4
        /*002c*/ 	.word	0xfffffffd
	.align		4
        /*0030*/ 	.word	0x00000000
	.align		4
        /*0034*/ 	.word	0xfffffffc


//--------------------- .nv.constant4             --------------------------
	.section	.nv.constant4,"a",@progbits
	.align	8
	.align		8
.nv.constant4:
        /*0000*/ 	.dword	vprintf
	.align		8
        /*0008*/ 	.dword	malloc
	.align		8
        /*0010*/ 	.dword	free
	.align		8
        /*0018*/ 	.dword	$str$1
	.align		8
        /*0020*/ 	.dword	$str$3
	.align		8
        /*0028*/ 	.dword	$str$4


//--------------------- .text._Z14startComputionPiiS_iS_S_ --------------------------
	.section	.text._Z14startComputionPiiS_iS_S_,"ax",@progbits
	.align	128
        .global         _Z14startComputionPiiS_iS_S_
        .type           _Z14startComputionPiiS_iS_S_,@function
        .size           _Z14startComputionPiiS_iS_S_,(.L_x_63 - _Z14startComputionPiiS_iS_S_)
        .other          _Z14startComputionPiiS_iS_S_,@"STO_CUDA_ENTRY STV_DEFAULT"
_Z14startComputionPiiS_iS_S_:
.text._Z14startComputionPiiS_iS_S_:
[----:B------:R-:W0:Y:S01]  /*0000*/  LDC R1, c[0x0][0x37c] ;  /* 0x0000df00ff017b82 */ /* 0x000e220000000800 */
[----:B------:R-:W1:Y:S01]  /*0010*/  S2R R3, SR_TID.X ;  /* 0x0000000000037919 */ /* 0x000e620000002100 */
[----:B------:R-:W2:Y:S06]  /*0020*/  LDCU UR5, c[0x0][0x2fc] ;  /* 0x00005f80ff0577ac */ /* 0x000eac0008000800 */
[----:B------:R-:W1:Y:S01]  /*0030*/  S2UR UR6, SR_CTAID.X ;  /* 0x00000000000679c3 */ /* 0x000e620000002500 */
[----:B0-----:R-:W-:Y:S01]  /*0040*/  VIADD R1, R1, 0xffffffe0 ;  /* 0xffffffe001017836 */ /* 0x001fe20000000000 */
[----:B------:R-:W-:Y:S01]  /*0050*/  BSSY.RECONVERGENT B7, `(.L_x_0) ;  /* 0x000019b000077945 */ /* 0x000fe20003800200 */
[----:B------:R-:W0:Y:S01]  /*0060*/  LDCU UR4, c[0x0][0x2f8] ;  /* 0x00005f00ff0477ac */ /* 0x000e220008000800 */
[----:B------:R-:W3:Y:S04]  /*0070*/  LDCU.64 UR36, c[0x0][0x358] ;  /* 0x00006b00ff2477ac */ /* 0x000ee80008000a00 */
[----:B------:R-:W1:Y:S08]  /*0080*/  LDC R22, c[0x0][0x360] ;  /* 0x0000d800ff167b82 */ /* 0x000e700000000800 */
[----:B------:R-:W4:Y:S01]  /*0090*/  LDC R25, c[0x0][0x388] ;  /* 0x0000e200ff197b82 */ /* 0x000f220000000800 */
[----:B0-----:R-:W-:-:S05]  /*00a0*/  IADD3 R18, P1, PT, R1, UR4, RZ ;  /* 0x0000000401127c10 */ /* 0x001fca000ff3e0ff */
[----:B--2---:R-:W-:Y:S02]  /*00b0*/  IMAD.X R2, RZ, RZ, UR5, P1 ;  /* 0x00000005ff027e24 */ /* 0x004fe400088e06ff */
[----:B-1----:R-:W-:Y:S01]  /*00c0*/  IMAD R16, R22, UR6, R3 ;  /* 0x0000000616107c24 */ /* 0x002fe2000f8e0203 */
[----:B----4-:R-:W-:-:S04]  /*00d0*/  ISETP.GE.AND P0, PT, R25, 0x1, PT ;  /* 0x000000011900780c */ /* 0x010fc80003f06270 */
[----:B------:R-:W-:-:S13]  /*00e0*/  ISETP.NE.OR P0, PT, R16, RZ, !P0 ;  /* 0x000000ff1000720c */ /* 0x000fda0004705670 */
[----:B---3--:R-:W-:Y:S05]  /*00f0*/  @P0 BRA `(.L_x_1) ;  /* 0x0000001800400947 */ /* 0x008fea0003800000 */
[----:B------:R-:W-:Y:S01]  /*0100*/  LOP3.LUT R25, R25, 0x3, RZ, 0xc0, !PT ;  /* 0x0000000319197812 */ /* 0x000fe200078ec0ff */
[----:B------:R-:W-:-:S07]  /*0110*/  IMAD.MOV.U32 R23, RZ, RZ, RZ ;  /* 0x000000ffff177224 */ /* 0x000fce00078e00ff */
.L_x_39:
[----:B------:R-:W0:Y:S01]  /*0120*/  LDCU UR4, c[0x0][0x388] ;  /* 0x00007100ff0477ac */ /* 0x000e220008000800 */
[----:B------:R-:W-:Y:S01]  /*0130*/  IMAD.MOV.U32 R19, RZ, RZ, RZ ;  /* 0x000000ffff137224 */ /* 0x000fe200078e00ff */
[----:B0-----:R-:W-:Y:S02]  /*0140*/  UISETP.GE.U32.AND UP0, UPT, UR4, 0x10, UPT ;  /* 0x000000100400788c */ /* 0x001fe4000bf06070 */
[C---:B------:R-:W-:Y:S01]  /*0150*/  IMAD R24, R23.reuse, UR4, RZ ;  /* 0x0000000417187c24 */ /* 0x040fe2000f8e02ff */
[----:B------:R-:W-:-:S04]  /*0160*/  IADD3 R23, PT, PT, R23, 0x1, RZ ;  /* 0x0000000117177810 */ /* 0x000fc80007ffe0ff */
[----:B------:R-:W-:-:S04]  /*0170*/  ISETP.NE.AND P0, PT, R23, UR4, PT ;  /* 0x0000000417007c0c */ /* 0x000fc8000bf05270 */
[----:B------:R-:W-:Y:S01]  /*0180*/  P2R R26, PR, RZ, 0x1 ;  /* 0x00000001ff1a7803 */ /* 0x000fe20000000000 */
[----:B------:R-:W-:Y:S08]  /*0190*/  BRA.U !UP0, `(.L_x_2) ;  /* 0x0000000908b87547 */ /* 0x000ff0000b800000 */
[----:B------:R-:W-:Y:S01]  /*01a0*/  BSSY.RECONVERGENT B6, `(.L_x_3) ;  /* 0x00000ac000067945 */ /* 0x000fe20003800200 */
[----:B------:R-:W-:-:S07]  /*01b0*/  IMAD.MOV.U32 R19, RZ, RZ, RZ ;  /* 0x000000ffff137224 */ /* 0x000fce00078e00ff */
.L_x_20:
[----:B------:R-:W0:Y:S01]  /*01c0*/  LDC.64 R28, c[0x0][0x380] ;  /* 0x0000e000ff1c7b82 */ /* 0x000e220000000a00 */
[----:B------:R-:W-:Y:S01]  /*01d0*/  IMAD.IADD R3, R24, 0x1, R19 ;  /* 0x0000000118037824 */ /* 0x000fe200078e0213 */
[----:B------:R-:W-:Y:S01]  /*01e0*/  MOV R8, 0x0 ;  /* 0x0000000000087802 */ /* 0x000fe20000000f00 */
[----:B------:R-:W1:Y:S02]  /*01f0*/  LDCU.64 UR4, c[0x4][0x18] ;  /* 0x01000300ff0477ac */ /* 0x000e640008000a00 */
[----:B0-----:R-:W-:-:S05]  /*0200*/  IMAD.WIDE.U32 R28, R3, 0x4, R28 ;  /* 0x00000004031c7825 */ /* 0x001fca00078e001c */
[----:B------:R-:W2:Y:S01]  /*0210*/  LDG.E R0, desc[UR36][R28.64] ;  /* 0x000000241c007981 */ /* 0x000ea2000c1e1900 */
[----:B------:R-:W0:Y:S01]  /*0220*/  LDC.64 R8, c[0x4][R8] ;  /* 0x0100000008087b82 */ /* 0x000e220000000a00 */
[----:B-1----:R-:W-:Y:S01]  /*0230*/  MOV R4, UR4 ;  /* 0x0000000400047c02 */ /* 0x002fe20008000f00 */
[----:B------:R-:W-:Y:S02]  /*0240*/  IMAD.U32 R5, RZ, RZ, UR5 ;  /* 0x00000005ff057e24 */ /* 0x000fe4000f8e00ff */
[----:B------:R-:W-:Y:S02]  /*0250*/  IMAD.MOV.U32 R6, RZ, RZ, R18 ;  /* 0x000000ffff067224 */ /* 0x000fe400078e0012 */
[----:B------:R-:W-:Y:S01]  /*0260*/  IMAD.MOV.U32 R7, RZ, RZ, R2 ;  /* 0x000000ffff077224 */ /* 0x000fe200078e0002 */
[----:B0-2---:R1:W-:Y:S06]  /*0270*/  STL [R1], R0 ;  /* 0x0000000001007387 */ /* 0x0053ec0000100800 */
[----:B------:R-:W-:-:S07]  /*0280*/  LEPC R20, `(.L_x_4) ;  /* 0x000000001014794e */ /* 0x000fce0000000000 */
[----:B-1----:R-:W-:Y:S05]  /*0290*/  CALL.ABS.NOINC R8 ;  /* 0x0000000008007343 */ /* 0x002fea0003c00000 */
.L_x_4:
[----:B------:R-:W2:Y:S01]  /*02a0*/  LDG.E R0, desc[UR36][R28.64+0x4] ;  /* 0x000004241c007981 */ /* 0x000ea2000c1e1900 */
[----:B------:R-:W-:Y:S01]  /*02b0*/  MOV R17, 0x0 ;  /* 0x0000000000117802 */ /* 0x000fe20000000f00 */
[----:B------:R-:W0:Y:S01]  /*02c0*/  LDCU.64 UR4, c[0x4][0x18] ;  /* 0x01000300ff0477ac */ /* 0x000e220008000a00 */
[----:B------:R-:W-:Y:S02]  /*02d0*/  IMAD.MOV.U32 R6, RZ, RZ, R18 ;  /* 0x000000ffff067224 */ /* 0x000fe400078e0012 */
[----:B------:R1:W3:Y:S01]  /*02e0*/  LDC.64 R8, c[0x4][R17] ;  /* 0x0100000011087b82 */ /* 0x0002e20000000a00 */
[----:B------:R-:W-:Y:S01]  /*02f0*/  IMAD.MOV.U32 R7, RZ, RZ, R2 ;  /* 0x000000ffff077224 */ /* 0x000fe200078e0002 */
[----:B0-----:R-:W-:Y:S01]  /*0300*/  MOV R4, UR4 ;  /* 0x0000000400047c02 */ /* 0x001fe20008000f00 */
[----:B------:R-:W-:Y:S01]  /*0310*/  IMAD.U32 R5, RZ, RZ, UR5 ;  /* 0x00000005ff057e24 */ /* 0x000fe2000f8e00ff */
[----:B--23--:R1:W-:Y:S06]  /*0320*/  STL [R1], R0 ;  /* 0x0000000001007387 */ /* 0x00c3ec0000100800 */
[----:B------:R-:W-:-:S07]  /*0330*/  LEPC R20, `(.L_x_5) ;  /* 0x000000001014794e */ /* 0x000fce0000000000 */
[----:B-1----:R-:W-:Y:S05]  /*0340*/  CALL.ABS.NOINC R8 ;  /* 0x0000000008007343 */ /* 0x002fea0003c00000 */
.L_x_5:
[----:B------:R-:W2:Y:S01]  /*0350*/  LDG.E R0, desc[UR36][R28.64+0x8] ;  /* 0x000008241c007981 */ /* 0x000ea2000c1e1900 */
[----:B------:R0:W1:Y:S01]  /*0360*/  LDC.64 R8, c[0x4][R17] ;  /* 0x0100000011087b82 */ /* 0x0000620000000a00 */
[----:B------:R-:W3:Y:S01]  /*0370*/  LDCU.64 UR4, c[0x4][0x18] ;  /* 0x01000300ff0477ac */ /* 0x000ee20008000a00 */
[----:B------:R-:W-:Y:S02]  /*0380*/  IMAD.MOV.U32 R6, RZ, RZ, R18 ;  /* 0x000000ffff067224 */ /* 0x000fe400078e0012 */
[----:B------:R-:W-:Y:S01]  /*0390*/  IMAD.MOV.U32 R7, RZ, RZ, R2 ;  /* 0x000000ffff077224 */ /* 0x000fe200078e0002 */
[----:B---3--:R-:W-:Y:S01]  /*03a0*/  MOV R4, UR4 ;  /* 0x0000000400047c02 */ /* 0x008fe20008000f00 */
[----:B------:R-:W-:Y:S01]  /*03b0*/  IMAD.U32 R5, RZ, RZ, UR5 ;  /* 0x00000005ff057e24 */ /* 0x000fe2000f8e00ff */
[----:B-12---:R0:W-:Y:S06]  /*03c0*/  STL [R1], R0 ;  /* 0x0000000001007387 */ /* 0x0061ec0000100800 */
[----:B------:R-:W-:-:S07]  /*03d0*/  LEPC R20, `(.L_x_6) ;  /* 0x000000001014794e */ /* 0x000fce0000000000 */
[----:B0-----:R-:W-:Y:S05]  /*03e0*/  CALL.ABS.NOINC R8 ;  /* 0x0000000008007343 */ /* 0x001fea0003c00000 */
.L_x_6:
        /* <DEDUP_REMOVED lines=10> */
.L_x_7:
        /* <DEDUP_REMOVED lines=10> */
.L_x_8:
        /* <DEDUP_REMOVED lines=10> */
.L_x_9:
        /* <DEDUP_REMOVED lines=10> */
.L_x_10:
        /* <DEDUP_REMOVED lines=10> */
.L_x_11:
        /* <DEDUP_REMOVED lines=10> */
.L_x_12:
        /* <DEDUP_REMOVED lines=10> */
.L_x_13:
        /* <DEDUP_REMOVED lines=10> */
.L_x_14:
        /* <DEDUP_REMOVED lines=10> */
.L_x_15:
        /* <DEDUP_REMOVED lines=10> */
.L_x_16:
        /* <DEDUP_REMOVED lines=10> */
.L_x_17:
        /* <DEDUP_REMOVED lines=10> */
.L_x_18:
        /* <DEDUP_REMOVED lines=10> */
.L_x_19:
[----:B------:R-:W0:Y:S01]  /*0c10*/  LDC R0, c[0x0][0x388] ;  /* 0x0000e200ff007b82 */ /* 0x000e220000000800 */
[----:B------:R-:W-:Y:S02]  /*0c20*/  IADD3 R19, PT, PT, R19, 0x10, RZ ;  /* 0x0000001013137810 */ /* 0x000fe40007ffe0ff */
[----:B0-----:R-:W-:-:S04]  /*0c30*/  LOP3.LUT R0, R0, 0x7ffffff0, RZ, 0xc0, !PT ;  /* 0x7ffffff000007812 */ /* 0x001fc800078ec0ff */
[----:B------:R-:W-:-:S13]  /*0c40*/  ISETP.NE.AND P0, PT, R19, R0, PT ;  /* 0x000000001300720c */ /* 0x000fda0003f05270 */
[----:B------:R-:W-:Y:S05]  /*0c50*/  @P0 BRA `(.L_x_20) ;  /* 0xfffffff400580947 */ /* 0x000fea000383ffff */
[----:B------:R-:W-:Y:S05]  /*0c60*/  BSYNC.RECONVERGENT B6 ;  /* 0x0000000000067941 */ /* 0x000fea0003800200 */
.L_x_3:
[----:B------:R-:W-:-:S07]  /*0c70*/  IMAD.MOV.U32 R19, RZ, RZ, R0 ;  /* 0x000000ffff137224 */ /* 0x000fce00078e0000 */
.L_x_2:
[----:B------:R-:W0:Y:S02]  /*0c80*/  LDCU UR4, c[0x0][0x388] ;  /* 0x00007100ff0477ac */ /* 0x000e240008000800 */
[----:B0-----:R-:W-:-:S04]  /*0c90*/  ULOP3.LUT UR4, UR4, 0xf, URZ, 0xc0, !UPT ;  /* 0x0000000f04047892 */ /* 0x001fc8000f8ec0ff */
[----:B------:R-:W-:-:S09]  /*0ca0*/  UISETP.NE.AND UP0, UPT, UR4, URZ, UPT ;  /* 0x000000ff0400728c */ /* 0x000fd2000bf05270 */
[----:B------:R-:W-:Y:S05]  /*0cb0*/  BRA.U !UP0, `(.L_x_21) ;  /* 0x0000000d08287547 */ /* 0x000fea000b800000 */
[----:B------:R-:W-:-:S04]  /*0cc0*/  UIADD3 UR4, UPT, UPT, UR4, -0x1, URZ ;  /* 0xffffffff04047890 */ /* 0x000fc8000fffe0ff */
[----:B------:R-:W-:-:S09]  /*0cd0*/  UISETP.GE.U32.AND UP0, UPT, UR4, 0x7, UPT ;  /* 0x000000070400788c */ /* 0x000fd2000bf06070 */
[----:B------:R-:W-:Y:S05]  /*0ce0*/  BRA.U !UP0, `(.L_x_22) ;  /* 0x00000005086c7547 */ /* 0x000fea000b800000 */
[----:B------:R-:W0:Y:S01]  /*0cf0*/  LDC.64 R10, c[0x0][0x380] ;  /* 0x0000e000ff0a7b82 */ /* 0x000e220000000a00 */
[----:B------:R-:W-:Y:S01]  /*0d00*/  IMAD.IADD R3, R24, 0x1, R19 ;  /* 0x0000000118037824 */ /* 0x000fe200078e0213 */
[----:B------:R-:W-:Y:S01]  /*0d10*/  MOV R8, 0x0 ;  /* 0x0000000000087802 */ /* 0x000fe20000000f00 */
[----:B------:R-:W1:Y:S02]  /*0d20*/  LDCU.64 UR4, c[0x4][0x18] ;  /* 0x01000300ff0477ac */ /* 0x000e640008000a00 */
[----:B0-----:R-:W-:-:S06]  /*0d30*/  IMAD.WIDE.U32 R10, R3, 0x4, R10 ;  /* 0x00000004030a7825 */ /* 0x001fcc00078e000a */
[----:B------:R-:W2:Y:S01]  /*0d40*/  LDG.E R10, desc[UR36][R10.64] ;  /* 0x000000240a0a7981 */ /* 0x000ea2000c1e1900 */
[----:B------:R-:W0:Y:S01]  /*0d50*/  LDC.64 R8, c[0x4][R8] ;  /* 0x0100000008087b82 */ /* 0x000e220000000a00 */
[----:B-1----:R-:W-:Y:S01]  /*0d60*/  IMAD.U32 R4, RZ, RZ, UR4 ;  /* 0x00000004ff047e24 */ /* 0x002fe2000f8e00ff */
[----:B------:R-:W-:Y:S01]  /*0d70*/  MOV R5, UR5 ;  /* 0x0000000500057c02 */ /* 0x000fe20008000f00 */
[----:B------:R-:W-:Y:S02]  /*0d80*/  IMAD.MOV.U32 R6, RZ, RZ, R18 ;  /* 0x000000ffff067224 */ /* 0x000fe400078e0012 */
[----:B------:R-:W-:Y:S01]  /*0d90*/  IMAD.MOV.U32 R7, RZ, RZ, R2 ;  /* 0x000000ffff077224 */ /* 0x000fe200078e0002 */
[----:B0-2---:R1:W-:Y:S06]  /*0da0*/  STL [R1], R10 ;  /* 0x0000000a01007387 */ /* 0x0053ec0000100800 */
[----:B------:R-:W-:-:S07]  /*0db0*/  LEPC R20, `(.L_x_23) ;  /* 0x000000001014794e */ /* 0x000fce0000000000 */
[----:B-1----:R-:W-:Y:S05]  /*0dc0*/  CALL.ABS.NOINC R8 ;  /* 0x0000000008007343 */ /* 0x002fea0003c00000 */
.L_x_23:
[----:B------:R-:W0:Y:S01]  /*0dd0*/  LDCU.64 UR4, c[0x0][0x380] ;  /* 0x00007000ff0477ac */ /* 0x000e220008000a00 */
[----:B------:R-:W-:-:S05]  /*0de0*/  IADD3 R0, P0, PT, R24, R19, RZ ;  /* 0x0000001318007210 */ /* 0x000fca0007f1e0ff */
[----:B------:R-:W-:Y:S01]  /*0df0*/  IMAD.X R3, RZ, RZ, RZ, P0 ;  /* 0x000000ffff037224 */ /* 0x000fe200000e06ff */
[----:B0-----:R-:W-:-:S04]  /*0e00*/  LEA R28, P0, R0, UR4, 0x2 ;  /* 0x00000004001c7c11 */ /* 0x001fc8000f8010ff */
[----:B------:R-:W-:Y:S01]  /*0e10*/  LEA.HI.X R29, R0, UR5, R3, 0x2, P0 ;  /* 0x00000005001d7c11 */ /* 0x000fe200080f1403 */
[----:B------:R-:W0:Y:S04]  /*0e20*/  LDCU.64 UR4, c[0x4][0x18] ;  /* 0x01000300ff0477ac */ /* 0x000e280008000a00 */
[----:B------:R-:W2:Y:S01]  /*0e30*/  LDG.E R0, desc[UR36][R28.64+0x4] ;  /* 0x000004241c007981 */ /* 0x000ea2000c1e1900 */
[----:B------:R-:W-:Y:S01]  /*0e40*/  MOV R17, 0x0 ;  /* 0x0000000000117802 */ /* 0x000fe20000000f00 */
[----:B------:R-:W-:Y:S02]  /*0e50*/  IMAD.MOV.U32 R6, RZ, RZ, R18 ;  /* 0x000000ffff067224 */ /* 0x000fe400078e0012 */
[----:B------:R-:W-:Y:S01]  /*0e60*/  IMAD.MOV.U32 R7, RZ, RZ, R2 ;  /* 0x000000ffff077224 */ /* 0x000fe200078e0002 */
[----:B------:R1:W3:Y:S01]  /*0e70*/  LDC.64 R8, c[0x4][R17] ;  /* 0x0100000011087b82 */ /* 0x0002e20000000a00 */
[----:B0-----:R-:W-:Y:S01]  /*0e80*/  MOV R4, UR4 ;  /* 0x0000000400047c02 */ /* 0x001fe20008000f00 */
[----:B------:R-:W-:Y:S01]  /*0e90*/  IMAD.U32 R5, RZ, RZ, UR5 ;  /* 0x00000005ff057e24 */ /* 0x000fe2000f8e00ff */
[----:B--23--:R1:W-:Y:S06]  /*0ea0*/  STL [R1], R0 ;  /* 0x0000000001007387 */ /* 0x00c3ec0000100800 */
[----:B------:R-:W-:-:S07]  /*0eb0*/  LEPC R20, `(.L_x_24) ;  /* 0x000000001014794e */ /* 0x000fce0000000000 */
[----:B-1----:R-:W-:Y:S05]  /*0ec0*/  CALL.ABS.NOINC R8 ;  /* 0x0000000008007343 */ /* 0x002fea0003c00000 */
.L_x_24:
        /* <DEDUP_REMOVED lines=10> */
.L_x_25:
        /* <DEDUP_REMOVED lines=10> */
.L_x_26:
[----:B------:R-:W2:Y:S01]  /*1010*/  LDG.E R0, desc[UR36][R28.64+0x10] ;  /* 0x000010241c007981 */ /* 0x000ea2000c1e1900 */
[----:B------:R0:W1:Y:S01]  /*1020*/  LDC.64 R8, c[0x4][R17] ;  /* 0x0100000011087b82 */ /* 0x0000620000000a00 */
[----:B------:R-:W3:Y:S01]  /*1030*/  LDCU.64 UR4, c[0x4][0x18] ;  /* 0x01000300ff0477ac */ /* 0x000ee20008000a00 */
[----:B------:R-:W-:Y:S01]  /*1040*/  IMAD.MOV.U32 R6, RZ, RZ, R18 ;  /* 0x000000ffff067224 */ /* 0x000fe200078e0012 */
[----:B------:R-:W-:Y:S02]  /*1050*/  MOV R7, R2 ;  /* 0x0000000200077202 */ /* 0x000fe40000000f00 */
[----:B---3--:R-:W-:Y:S01]  /*1060*/  MOV R4, UR4 ;  /* 0x0000000400047c02 */ /* 0x008fe20008000f00 */
[----:B------:R-:W-:Y:S01]  /*1070*/  IMAD.U32 R5, RZ, RZ, UR5 ;  /* 0x00000005ff057e24 */ /* 0x000fe2000f8e00ff */
[----:B-12---:R0:W-:Y:S06]  /*1080*/  STL [R1], R0 ;  /* 0x0000000001007387 */ /* 0x0061ec0000100800 */
[----:B------:R-:W-:-:S07]  /*1090*/  LEPC R20, `(.L_x_27) ;  /* 0x000000001014794e */ /* 0x000fce0000000000 */
[----:B0-----:R-:W-:Y:S05]  /*10a0*/  CALL.ABS.NOINC R8 ;  /* 0x0000000008007343 */ /* 0x001fea0003c00000 */
.L_x_27:
[----:B------:R-:W2:Y:S01]  /*10b0*/  LDG.E R0, desc[UR36][R28.64+0x14] ;  /* 0x000014241c007981 */ /* 0x000ea2000c1e1900 */
[----:B------:R0:W1:Y:S01]  /*10c0*/  LDC.64 R8, c[0x4][R17] ;  /* 0x0100000011087b82 */ /* 0x0000620000000a00 */
[----:B------:R-:W3:Y:S01]  /*10d0*/  LDCU.64 UR4, c[0x4][0x18] ;  /* 0x01000300ff0477ac */ /* 0x000ee20008000a00 */
[----:B------:R-:W-:Y:S01]  /*10e0*/  MOV R6, R18 ;  /* 0x0000001200067202 */ /* 0x000fe20000000f00 */
[----:B------:R-:W-:Y:S02]  /*10f0*/  IMAD.MOV.U32 R7, RZ, RZ, R2 ;  /* 0x000000ffff077224 */ /* 0x000fe400078e0002 */
[----:B---3--:R-:W-:Y:S02]  /*1100*/  IMAD.U32 R4, RZ, RZ, UR4 ;  /* 0x00000004ff047e24 */ /* 0x008fe4000f8e00ff */
[----:B------:R-:W-:Y:S01]  /*1110*/  IMAD.U32 R5, RZ, RZ, UR5 ;  /* 0x00000005ff057e24 */ /* 0x000fe2000f8e00ff */
[----:B-12---:R0:W-:Y:S06]  /*1120*/  STL [R1], R0 ;  /* 0x0000000001007387 */ /* 0x0061ec0000100800 */
[----:B------:R-:W-:-:S07]  /*1130*/  LEPC R20, `(.L_x_28) ;  /* 0x000000001014794e */ /* 0x000fce0000000000 */
[----:B0-----:R-:W-:Y:S05]  /*1140*/  CALL.ABS.NOINC R8 ;  /* 0x0000000008007343 */ /* 0x001fea0003c00000 */
.L_x_28:
[----:B------:R-:W2:Y:S01]  /*1150*/  LDG.E R0, desc[UR36][R28.64+0x18] ;  /* 0x000018241c007981 */ /* 0x000ea2000c1e1900 */
[----:B------:R0:W1:Y:S01]  /*1160*/  LDC.64 R8, c[0x4][R17] ;  /* 0x0100000011087b82 */ /* 0x0000620000000a00 */
[----:B------:R-:W3:Y:S01]  /*1170*/  LDCU.64 UR4, c[0x4][0x18] ;  /* 0x01000300ff0477ac */ /* 0x000ee20008000a00 */
[----:B------:R-:W-:Y:S02]  /*1180*/  IMAD.MOV.U32 R6, RZ, RZ, R18 ;  /* 0x000000ffff067224 */ /* 0x000fe400078e0012 */
[----:B------:R-:W-:Y:S02]  /*1190*/  IMAD.MOV.U32 R7, RZ, RZ, R2 ;  /* 0x000000ffff077224 */ /* 0x000fe400078e0002 */
[----:B---3--:R-:W-:Y:S01]  /*11a0*/  IMAD.U32 R4, RZ, RZ, UR4 ;  /* 0x00000004ff047e24 */ /* 0x008fe2000f8e00ff */
[----:B------:R-:W-:Y:S01]  /*11b0*/  MOV R5, UR5 ;  /* 0x0000000500057c02 */ /* 0x000fe20008000f00 */
[----:B-12---:R0:W-:Y:S06]  /*11c0*/  STL [R1], R0 ;  /* 0x0000000001007387 */ /* 0x0061ec0000100800 */
[----:B------:R-:W-:-:S07]  /*11d0*/  LEPC R20, `(.L_x_29) ;  /* 0x000000001014794e */ /* 0x000fce0000000000 */
[----:B0-----:R-:W-:Y:S05]  /*11e0*/  CALL.ABS.NOINC R8 ;  /* 0x0000000008007343 */ /* 0x001fea0003c00000 */
.L_x_29:
        /* <DEDUP_REMOVED lines=10> */
.L_x_30:
[----:B------:R-:W-:-:S07]  /*1290*/  VIADD R19, R19, 0x8 ;  /* 0x0000000813137836 */ /* 0x000fce0000000000 */
.L_x_22:
        /* <DEDUP_REMOVED lines=15> */
[----:B------:R-:W-:Y:S01]  /*1390*/  IMAD.U32 R5, RZ, RZ, UR5 ;  /* 0x00000005ff057e24 */ /* 0x000fe2000f8e00ff */
[----:B------:R-:W-:Y:S01]  /*13a0*/  MOV R7, R2 ;  /* 0x0000000200077202 */ /* 0x000fe20000000f00 */
[----:B------:R-:W-:Y:S01]  /*13b0*/  IMAD.MOV.U32 R6, RZ, RZ, R18 ;  /* 0x000000ffff067224 */ /* 0x000fe200078e0012 */
[----:B0-2---:R1:W-:Y:S06]  /*13c0*/  STL [R1], R0 ;  /* 0x0000000001007387 */ /* 0x0053ec0000100800 */
[----:B------:R-:W-:-:S07]  /*13d0*/  LEPC R20, `(.L_x_32) ;  /* 0x000000001014794e */ /* 0x000fce0000000000 */
[----:B-1----:R-:W-:Y:S05]  /*13e0*/  CALL.ABS.NOINC R8 ;  /* 0x0000000008007343 */ /* 0x002fea0003c00000 */
.L_x_32:
        /* <DEDUP_REMOVED lines=11> */
[----:B0-----:R-:W-:Y:S01]  /*14a0*/  IMAD.U32 R4, RZ, RZ, UR4 ;  /* 0x00000004ff047e24 */ /* 0x001fe2000f8e00ff */
[----:B------:R-:W-:Y:S01]  /*14b0*/  MOV R5, UR5 ;  /* 0x0000000500057c02 */ /* 0x000fe20008000f00 */
[----:B--23--:R1:W-:Y:S06]  /*14c0*/  STL [R1], R0 ;  /* 0x0000000001007387 */ /* 0x00c3ec0000100800 */
[----:B------:R-:W-:-:S07]  /*14d0*/  LEPC R20, `(.L_x_33) ;  /* 0x000000001014794e */ /* 0x000fce0000000000 */
[----:B-1----:R-:W-:Y:S05]  /*14e0*/  CALL.ABS.NOINC R8 ;  /* 0x0000000008007343 */ /* 0x002fea0003c00000 */
.L_x_33:
        /* <DEDUP_REMOVED lines=10> */
.L_x_34:
        /* <DEDUP_REMOVED lines=10> */
.L_x_35:
[----:B------:R-:W-:-:S07]  /*1630*/  VIADD R19, R19, 0x4 ;  /* 0x0000000413137836 */ /* 0x000fce0000000000 */
.L_x_31:
[----:B------:R-:W-:-:S13]  /*1640*/  ISETP.NE.AND P0, PT, R25, RZ, PT ;  /* 0x000000ff1900720c */ /* 0x000fda0003f05270 */
[----:B------:R-:W-:Y:S05]  /*1650*/  @!P0 BRA `(.L_x_21) ;  /* 0x0000000000c08947 */ /* 0x000fea0003800000 */
[----:B------:R-:W0:Y:S01]  /*1660*/  LDC.64 R10, c[0x0][0x380] ;  /* 0x0000e000ff0a7b82 */ /* 0x000e220000000a00 */
[----:B------:R-:W-:Y:S01]  /*1670*/  IADD3 R3, PT, PT, R24, R19, RZ ;  /* 0x0000001318037210 */ /* 0x000fe20007ffe0ff */
[----:B------:R-:W1:Y:S04]  /*1680*/  LDCU.64 UR4, c[0x4][0x18] ;  /* 0x01000300ff0477ac */ /* 0x000e680008000a00 */
[----:B0-----:R-:W-:-:S06]  /*1690*/  IMAD.WIDE.U32 R10, R3, 0x4, R10 ;  /* 0x00000004030a7825 */ /* 0x001fcc00078e000a */
[----:B------:R-:W2:Y:S01]  /*16a0*/  LDG.E R10, desc[UR36][R10.64] ;  /* 0x000000240a0a7981 */ /* 0x000ea2000c1e1900 */
[----:B------:R-:W-:Y:S01]  /*16b0*/  MOV R8, 0x0 ;  /* 0x0000000000087802 */ /* 0x000fe20000000f00 */
[----:B-1----:R-:W-:Y:S01]  /*16c0*/  IMAD.U32 R4, RZ, RZ, UR4 ;  /* 0x00000004ff047e24 */ /* 0x002fe2000f8e00ff */
[----:B------:R-:W-:Y:S01]  /*16d0*/  ISETP.NE.AND P0, PT, R25, 0x1, PT ;  /* 0x000000011900780c */ /* 0x000fe20003f05270 */
[----:B------:R-:W-:Y:S01]  /*16e0*/  IMAD.U32 R5, RZ, RZ, UR5 ;  /* 0x00000005ff057e24 */ /* 0x000fe2000f8e00ff */
[----:B------:R-:W-:Y:S01]  /*16f0*/  MOV R6, R18 ;  /* 0x0000001200067202 */ /* 0x000fe20000000f00 */
[----:B------:R-:W-:Y:S01]  /*1700*/  IMAD.MOV.U32 R7, RZ, RZ, R2 ;  /* 0x000000ffff077224 */ /* 0x000fe200078e0002 */
[----:B------:R-:W0:Y:S01]  /*1710*/  LDC.64 R8, c[0x4][R8] ;  /* 0x0100000008087b82 */ /* 0x000e220000000a00 */
[----:B------:R-:W-:Y:S01]  /*1720*/  P2R R0, PR, RZ, 0x1 ;  /* 0x00000001ff007803 */ /* 0x000fe20000000000 */
[----:B0-2---:R1:W-:Y:S07]  /*1730*/  STL [R1], R10 ;  /* 0x0000000a01007387 */ /* 0x0053ee0000100800 */
[----:B------:R-:W-:-:S07]  /*1740*/  LEPC R20, `(.L_x_36) ;  /* 0x000000001014794e */ /* 0x000fce0000000000 */
[----:B-1----:R-:W-:Y:S05]  /*1750*/  CALL.ABS.NOINC R8 ;  /* 0x0000000008007343 */ /* 0x002fea0003c00000 */
.L_x_36:
[----:B------:R-:W-:-:S13]  /*1760*/  ISETP.NE.AND P6, PT, R25, 0x1, PT ;  /* 0x000000011900780c */ /* 0x000fda0003fc5270 */
[----:B------:R-:W-:Y:S05]  /*1770*/  @!P6 BRA `(.L_x_21) ;  /* 0x000000000078e947 */ /* 0x000fea0003800000 */
        /* <DEDUP_REMOVED lines=8> */
[----:B------:R-:W-:Y:S01]  /*1800*/  IMAD.MOV.U32 R6, RZ, RZ, R18 ;  /* 0x000000ffff067224 */ /* 0x000fe200078e0012 */
[----:B------:R-:W-:Y:S02]  /*1810*/  ISETP.NE.AND P0, PT, R25, 0x2, PT ;  /* 0x000000021900780c */ /* 0x000fe40003f05270 */
[----:B------:R1:W3:Y:S01]  /*1820*/  LDC.64 R8, c[0x4][R17] ;  /* 0x0100000011087b82 */ /* 0x0002e20000000a00 */
[----:B------:R-:W-:-:S02]  /*1830*/  MOV R7, R2 ;  /* 0x0000000200077202 */ /* 0x000fc40000000f00 */
[----:B0-----:R-:W-:Y:S01]  /*1840*/  MOV R4, UR4 ;  /* 0x0000000400047c02 */ /* 0x001fe20008000f00 */
[----:B------:R-:W-:Y:S01]  /*1850*/  IMAD.U32 R5, RZ, RZ, UR5 ;  /* 0x00000005ff057e24 */ /* 0x000fe2000f8e00ff */
[----:B--2---:R0:W-:Y:S02]  /*1860*/  STL [R1], R0 ;  /* 0x0000000001007387 */ /* 0x0041e40000100800 */
[----:B01-3--:R-:W-:-:S07]  /*1870*/  P2R R0, PR, RZ, 0x1 ;  /* 0x00000001ff007803 */ /* 0x00bfce0000000000 */
[----:B------:R-:W-:-:S07]  /*1880*/  LEPC R20, `(.L_x_37) ;  /* 0x000000001014794e */ /* 0x000fce0000000000 */
[----:B------:R-:W-:Y:S05]  /*1890*/  CALL.ABS.NOINC R8 ;  /* 0x0000000008007343 */ /* 0x000fea0003c00000 */
.L_x_37:
[----:B------:R-:W-:-:S13]  /*18a0*/  ISETP.NE.AND P6, PT, R25, 0x2, PT ;  /* 0x000000021900780c */ /* 0x000fda0003fc5270 */
[----:B------:R-:W-:Y:S05]  /*18b0*/  @!P6 BRA `(.L_x_21) ;  /* 0x000000000028e947 */ /* 0x000fea0003800000 */
        /* <DEDUP_REMOVED lines=10> */
.L_x_21:
[----:B------:R-:W-:Y:S01]  /*1960*/  MOV R8, 0x0 ;  /* 0x0000000000087802 */ /* 0x000fe20000000f00 */
[----:B------:R-:W0:Y:S01]  /*1970*/  LDCU.64 UR4, c[0x4][0x20] ;  /* 0x01000400ff0477ac */ /* 0x000e220008000a00 */
[----:B------:R-:W-:-:S04]  /*1980*/  CS2R R6, SRZ ;  /* 0x0000000000067805 */ /* 0x000fc8000001ff00 */
[----:B------:R-:W1:Y:S01]  /*1990*/  LDC.64 R8, c[0x4][R8] ;  /* 0x0100000008087b82 */ /* 0x000e620000000a00 */
[----:B0-----:R-:W-:Y:S01]  /*19a0*/  IMAD.U32 R4, RZ, RZ, UR4 ;  /* 0x00000004ff047e24 */ /* 0x001fe2000f8e00ff */
[----:B------:R-:W-:-:S07]  /*19b0*/  MOV R5, UR5 ;  /* 0x0000000500057c02 */ /* 0x000fce0008000f00 */
[----:B------:R-:W-:-:S07]  /*19c0*/  LEPC R20, `(.L_x_38) ;  /* 0x000000001014794e */ /* 0x000fce0000000000 */
[----:B-1----:R-:W-:Y:S05]  /*19d0*/  CALL.ABS.NOINC R8 ;  /* 0x0000000008007343 */ /* 0x002fea0003c00000 */
.L_x_38:
[----:B------:R-:W-:-:S13]  /*19e0*/  ISETP.NE.AND P6, PT, R26, RZ, PT ;  /* 0x000000ff1a00720c */ /* 0x000fda0003fc5270 */
[----:B------:R-:W-:Y:S05]  /*19f0*/  @P6 BRA `(.L_x_39) ;  /* 0xffffffe400c86947 */ /* 0x000fea000383ffff */
.L_x_1:
[----:B------:R-:W-:Y:S05]  /*1a00*/  BSYNC.RECONVERGENT B7 ;  /* 0x0000000000077941 */ /* 0x000fea0003800200 */
.L_x_0:
[----:B------:R-:W-:-:S13]  /*1a10*/  ISETP.GT.AND P0, PT, R16, 0x63, PT ;  /* 0x000000631000780c */ /* 0x000fda0003f04270 */
[----:B------:R-:W-:Y:S05]  /*1a20*/  @P0 EXIT ;  /* 0x000000000000094d */ /* 0x000fea0003800000 */
[----:B------:R-:W0:Y:S01]  /*1a30*/  LDC R23, c[0x0][0x398] ;  /* 0x0000e600ff177b82 */ /* 0x000e220000000800 */
[----:B------:R-:W1:Y:S01]  /*1a40*/  LDCU UR4, c[0x0][0x370] ;  /* 0x00006e00ff0477ac */ /* 0x000e620008000800 */
[----:B------:R-:W-:Y:S02]  /*1a50*/  IMAD.MOV.U32 R17, RZ, RZ, R16 ;  /* 0x000000ffff117224 */ /* 0x000fe400078e0010 */
[----:B-1----:R-:W-:Y:S01]  /*1a60*/  IMAD R22, R22, UR4, RZ ;  /* 0x0000000416167c24 */ /* 0x002fe2000f8e02ff */
[C---:B0-----:R-:W-:Y:S02]  /*1a70*/  LOP3.LUT R25, R23.reuse, 0xf, RZ, 0xc0, !PT ;  /* 0x0000000f17197812 */ /* 0x041fe400078ec0ff */
[C---:B------:R-:W-:Y:S02]  /*1a80*/  LOP3.LUT R24, R23.reuse, 0x7, RZ, 0xc0, !PT ;  /* 0x0000000717187812 */ /* 0x040fe400078ec0ff */
[C---:B------:R-:W-:Y:S02]  /*1a90*/  LOP3.LUT R19, R23.reuse, 0x7ffffff0, RZ, 0xc0, !PT ;  /* 0x7ffffff017137812 */ /* 0x040fe400078ec0ff */
[----:B------:R-:W-:-:S07]  /*1aa0*/  LOP3.LUT R23, R23, 0x3, RZ, 0xc0, !PT ;  /* 0x0000000317177812 */ /* 0x000fce00078ec0ff */
.L_x_61:
[----:B------:R-:W0:Y:S08]  /*1ab0*/  LDC R26, c[0x0][0x398] ;  /* 0x0000e600ff1a7b82 */ /* 0x000e300000000800 */
[----:B------:R-:W1:Y:S01]  /*1ac0*/  LDC.64 R28, c[0x0][0x390] ;  /* 0x0000e400ff1c7b82 */ /* 0x000e620000000a00 */
[----:B0-----:R-:W-:-:S04]  /*1ad0*/  IMAD R3, R17, R26, RZ ;  /* 0x0000001a11037224 */ /* 0x001fc800078e02ff */
[----:B-1----:R-:W-:-:S05]  /*1ae0*/  IMAD.WIDE R28, R3, 0x4, R28 ;  /* 0x00000004031c7825 */ /* 0x002fca00078e021c */
[----:B------:R-:W2:Y:S02]  /*1af0*/  LDG.E R0, desc[UR36][R28.64] ;  /* 0x000000241c007981 */ /* 0x000ea4000c1e1900 */
[----:B--2---:R-:W-:-:S13]  /*1b00*/  ISETP.NE.AND P0, PT, R0, RZ, PT ;  /* 0x000000ff0000720c */ /* 0x004fda0003f05270 */
[----:B------:R-:W-:Y:S05]  /*1b10*/  @!P0 EXIT ;  /* 0x000000000000894d */ /* 0x000fea0003800000 */
[----:B------:R-:W0:Y:S01]  /*1b20*/  LDCU UR4, c[0x0][0x398] ;  /* 0x00007300ff0477ac */ /* 0x000e220008000800 */
[----:B------:R-:W-:Y:S02]  /*1b30*/  MOV R6, 0x8 ;  /* 0x0000000800067802 */ /* 0x000fe40000000f00 */
[----:B------:R-:W-:-:S04]  /*1b40*/  ISETP.GE.AND P0, PT, R26, 0x1, PT ;  /* 0x000000011a00780c */ /* 0x000fc80003f06270 */
[----:B------:R-:W1:Y:S01]  /*1b50*/  LDC.64 R6, c[0x4][R6] ;  /* 0x0100000006067b82 */ /* 0x000e620000000a00 */
[----:B------:R-:W-:Y:S01]  /*1b60*/  P2R R0, PR, RZ, 0x1 ;  /* 0x00000001ff007803 */ /* 0x000fe20000000000 */
[----:B0-----:R-:W-:-:S06]  /*1b70*/  UIMAD.WIDE UR4, UR4, 0x4, URZ ;  /* 0x00000004040478a5 */ /* 0x001fcc000f8e02ff */
[----:B------:R-:W-:Y:S01]  /*1b80*/  IMAD.U32 R8, RZ, RZ, UR4 ;  /* 0x00000004ff087e24 */ /* 0x000fe2000f8e00ff */
[----:B------:R-:W-:Y:S01]  /*1b90*/  MOV R9, UR5 ;  /* 0x0000000500097c02 */ /* 0x000fe20008000f00 */
[----:B------:R-:W-:Y:S02]  /*1ba0*/  IMAD.U32 R4, RZ, RZ, UR4 ;  /* 0x00000004ff047e24 */ /* 0x000fe4000f8e00ff */
[----:B------:R-:W-:Y:S01]  /*1bb0*/  IMAD.U32 R5, RZ, RZ, UR5 ;  /* 0x00000005ff057e24 */ /* 0x000fe2000f8e00ff */
[----:B------:R-:W-:-:S07]  /*1bc0*/  MOV R4, R8 ;  /* 0x0000000800047202 */ /* 0x000fce0000000f00 */
[----:B------:R-:W-:-:S07]  /*1bd0*/  LEPC R20, `(.L_x_40) ;  /* 0x000000001014794e */ /* 0x000fce0000000000 */
[----:B-1----:R-:W-:Y:S05]  /*1be0*/  CALL.ABS.NOINC R6 ;  /* 0x0000000006007343 */ /* 0x002fea0003c00000 */
.L_x_40:
[----:B------:R-:W-:Y:S01]  /*1bf0*/  ISETP.GE.AND P6, PT, R26, 0x1, PT ;  /* 0x000000011a00780c */ /* 0x000fe20003fc6270 */
[----:B------:R-:W-:Y:S01]  /*1c00*/  IMAD.MOV.U32 R11, RZ, RZ, RZ ;  /* 0x000000ffff0b7224 */ /* 0x000fe200078e00ff */
[----:B------:R-:W-:Y:S01]  /*1c10*/  MOV R27, R5 ;  /* 0x00000005001b7202 */ /* 0x000fe20000000f00 */
[----:B------:R-:W-:-:S10]  /*1c20*/  IMAD.MOV.U32 R26, RZ, RZ, R4 ;  /* 0x000000ffff1a7224 */ /* 0x000fd400078e0004 */
[----:B------:R-:W-:Y:S05]  /*1c30*/  @!P6 BRA `(.L_x_41) ;  /* 0x000000080034e947 */ /* 0x000fea0003800000 */
[----:B------:R-:W0:Y:S01]  /*1c40*/  LDCU UR4, c[0x0][0x398] ;  /* 0x00007300ff0477ac */ /* 0x000e220008000800 */
[----:B------:R-:W-:Y:S01]  /*1c50*/  IMAD.MOV.U32 R3, RZ, RZ, RZ ;  /* 0x000000ffff037224 */ /* 0x000fe200078e00ff */
[----:B0-----:R-:W-:-:S09]  /*1c60*/  UISETP.GE.U32.AND UP0, UPT, UR4, 0x10, UPT ;  /* 0x000000100400788c */ /* 0x001fd2000bf06070 */
[----:B------:R-:W-:Y:S05]  /*1c70*/  BRA.U !UP0, `(.L_x_42) ;  /* 0x0000000108cc7547 */ /* 0x000fea000b800000 */
[----:B------:R-:W-:Y:S01]  /*1c80*/  IADD3 R8, P1, PT, R26, 0x20, RZ ;  /* 0x000000201a087810 */ /* 0x000fe20007f3e0ff */
[----:B------:R-:W-:Y:S01]  /*1c90*/  BSSY.RECONVERGENT B0, `(.L_x_43) ;  /* 0x0000030000007945 */ /* 0x000fe20003800200 */
[----:B------:R-:W-:Y:S01]  /*1ca0*/  IADD3 R10, P0, PT, R28, 0x20, RZ ;  /* 0x000000201c0a7810 */ /* 0x000fe20007f1e0ff */
[----:B------:R-:W-:Y:S02]  /*1cb0*/  IMAD.MOV R0, RZ, RZ, -R19 ;  /* 0x000000ffff007224 */ /* 0x000fe400078e0a13 */
[----:B------:R-:W-:Y:S01]  /*1cc0*/  IMAD.X R15, RZ, RZ, R27, P1 ;  /* 0x000000ffff0f7224 */ /* 0x000fe200008e061b */
[----:B------:R-:W-:-:S09]  /*1cd0*/  IADD3.X R3, PT, PT, RZ, R29, RZ, P0, !PT ;  /* 0x0000001dff037210 */ /* 0x000fd200007fe4ff */
.L_x_44:
[----:B------:R-:W-:Y:S01]  /*1ce0*/  IMAD.MOV.U32 R6, RZ, RZ, R10 ;  /* 0x000000ffff067224 */ /* 0x000fe200078e000a */
[----:B------:R-:W-:-:S05]  /*1cf0*/  MOV R7, R3 ;  /* 0x0000000300077202 */ /* 0x000fca0000000f00 */
[----:B------:R-:W2:Y:S01]  /*1d00*/  LDG.E R3, desc[UR36][R6.64+-0x20] ;  /* 0xffffe02406037981 */ /* 0x000ea2000c1e1900 */
[----:B-1----:R-:W-:Y:S02]  /*1d10*/  IMAD.MOV.U32 R4, RZ, RZ, R8 ;  /* 0x000000ffff047224 */ /* 0x002fe400078e0008 */
[----:B------:R-:W-:-:S05]  /*1d20*/  IMAD.MOV.U32 R5, RZ, RZ, R15 ;  /* 0x000000ffff057224 */ /* 0x000fca00078e000f */
[----:B--2---:R0:W-:Y:S04]  /*1d30*/  ST.E desc[UR36][R4.64+-0x20], R3 ;  /* 0xffffe00304007985 */ /* 0x0041e8000c101924 */
[----:B------:R-:W2:Y:S04]  /*1d40*/  LDG.E R9, desc[UR36][R6.64+-0x1c] ;  /* 0xffffe42406097981 */ /* 0x000ea8000c1e1900 */
[----:B--2---:R1:W-:Y:S04]  /*1d50*/  ST.E desc[UR36][R4.64+-0x1c], R9 ;  /* 0xffffe40904007985 */ /* 0x0043e8000c101924 */
[----:B------:R-:W2:Y:S04]  /*1d60*/  LDG.E R11, desc[UR36][R6.64+-0x18] ;  /* 0xffffe824060b7981 */ /* 0x000ea8000c1e1900 */
[----:B--2---:R2:W-:Y:S04]  /*1d70*/  ST.E desc[UR36][R4.64+-0x18], R11 ;  /* 0xffffe80b04007985 */ /* 0x0045e8000c101924 */
[----:B------:R-:W3:Y:S04]  /*1d80*/  LDG.E R13, desc[UR36][R6.64+-0x14] ;  /* 0xffffec24060d7981 */ /* 0x000ee8000c1e1900 */
[----:B---3--:R3:W-:Y:S04]  /*1d90*/  ST.E desc[UR36][R4.64+-0x14], R13 ;  /* 0xffffec0d04007985 */ /* 0x0087e8000c101924 */
[----:B------:R-:W4:Y:S04]  /*1da0*/  LDG.E R15, desc[UR36][R6.64+-0x10] ;  /* 0xfffff024060f7981 */ /* 0x000f28000c1e1900 */
[----:B----4-:R4:W-:Y:S04]  /*1db0*/  ST.E desc[UR36][R4.64+-0x10], R15 ;  /* 0xfffff00f04007985 */ /* 0x0109e8000c101924 */
[----:B------:R-:W5:Y:S04]  /*1dc0*/  LDG.E R21, desc[UR36][R6.64+-0xc] ;  /* 0xfffff42406157981 */ /* 0x000f68000c1e1900 */
[----:B-----5:R5:W-:Y:S04]  /*1dd0*/  ST.E desc[UR36][R4.64+-0xc], R21 ;  /* 0xfffff41504007985 */ /* 0x020be8000c101924 */
[----:B0-----:R-:W2:Y:S04]  /*1de0*/  LDG.E R3, desc[UR36][R6.64+-0x8] ;  /* 0xfffff82406037981 */ /* 0x001ea8000c1e1900 */
[----:B--2---:R0:W-:Y:S04]  /*1df0*/  ST.E desc[UR36][R4.64+-0x8], R3 ;  /* 0xfffff80304007985 */ /* 0x0041e8000c101924 */
[----:B-1----:R-:W2:Y:S04]  /*1e00*/  LDG.E R9, desc[UR36][R6.64+-0x4] ;  /* 0xfffffc2406097981 */ /* 0x002ea8000c1e1900 */
[----:B--2---:R1:W-:Y:S04]  /*1e10*/  ST.E desc[UR36][R4.64+-0x4], R9 ;  /* 0xfffffc0904007985 */ /* 0x0043e8000c101924 */
[----:B------:R-:W2:Y:S04]  /*1e20*/  LDG.E R11, desc[UR36][R6.64] ;  /* 0x00000024060b7981 */ /* 0x000ea8000c1e1900 */
[----:B--2---:R2:W-:Y:S04]  /*1e30*/  ST.E desc[UR36][R4.64], R11 ;  /* 0x0000000b04007985 */ /* 0x0045e8000c101924 */
[----:B---3--:R-:W3:Y:S04]  /*1e40*/  LDG.E R13, desc[UR36][R6.64+0x4] ;  /* 0x00000424060d7981 */ /* 0x008ee8000c1e1900 */
[----:B---3--:R3:W-:Y:S04]  /*1e50*/  ST.E desc[UR36][R4.64+0x4], R13 ;  /* 0x0000040d04007985 */ /* 0x0087e8000c101924 */
[----:B----4-:R-:W4:Y:S04]  /*1e60*/  LDG.E R15, desc[UR36][R6.64+0x8] ;  /* 0x00000824060f7981 */ /* 0x010f28000c1e1900 */
[----:B----4-:R-:W-:Y:S04]  /*1e70*/  ST.E desc[UR36][R4.64+0x8], R15 ;  /* 0x0000080f04007985 */ /* 0x010fe8000c101924 */
[----:B-----5:R-:W4:Y:S04]  /*1e80*/  LDG.E R21, desc[UR36][R6.64+0xc] ;  /* 0x00000c2406157981 */ /* 0x020f28000c1e1900 */
[----:B----4-:R-:W-:Y:S04]  /*1e90*/  ST.E desc[UR36][R4.64+0xc], R21 ;  /* 0x00000c1504007985 */ /* 0x010fe8000c101924 */
[----:B0-----:R-:W4:Y:S04]  /*1ea0*/  LDG.E R3, desc[UR36][R6.64+0x10] ;  /* 0x0000102406037981 */ /* 0x001f28000c1e1900 */
[----:B----4-:R0:W-:Y:S04]  /*1eb0*/  ST.E desc[UR36][R4.64+0x10], R3 ;  /* 0x0000100304007985 */ /* 0x0101e8000c101924 */
[----:B-1----:R-:W4:Y:S04]  /*1ec0*/  LDG.E R9, desc[UR36][R6.64+0x14] ;  /* 0x0000142406097981 */ /* 0x002f28000c1e1900 */
[----:B----4-:R1:W-:Y:S04]  /*1ed0*/  ST.E desc[UR36][R4.64+0x14], R9 ;  /* 0x0000140904007985 */ /* 0x0103e8000c101924 */
[----:B--2---:R-:W2:Y:S04]  /*1ee0*/  LDG.E R11, desc[UR36][R6.64+0x18] ;  /* 0x00001824060b7981 */ /* 0x004ea8000c1e1900 */
[----:B--2---:R1:W-:Y:S04]  /*1ef0*/  ST.E desc[UR36][R4.64+0x18], R11 ;  /* 0x0000180b04007985 */ /* 0x0043e8000c101924 */
[----:B---3--:R-:W2:Y:S01]  /*1f00*/  LDG.E R13, desc[UR36][R6.64+0x1c] ;  /* 0x00001c24060d7981 */ /* 0x008ea2000c1e1900 */
[----:B------:R-:W-:-:S02]  /*1f10*/  IADD3 R0, PT, PT, R0, 0x10, RZ ;  /* 0x0000001000007810 */ /* 0x000fc40007ffe0ff */
[----:B------:R-:W-:Y:S02]  /*1f20*/  IADD3 R10, P1, PT, R6, 0x40, RZ ;  /* 0x00000040060a7810 */ /* 0x000fe40007f3e0ff */
[----:B------:R-:W-:Y:S02]  /*1f30*/  ISETP.NE.AND P0, PT, R0, RZ, PT ;  /* 0x000000ff0000720c */ /* 0x000fe40003f05270 */
[----:B------:R-:W-:Y:S01]  /*1f40*/  IADD3 R8, P2, PT, R4, 0x40, RZ ;  /* 0x0000004004087810 */ /* 0x000fe20007f5e0ff */
[----:B0-----:R-:W-:-:S04]  /*1f50*/  IMAD.X R3, RZ, RZ, R7, P1 ;  /* 0x000000ffff037224 */ /* 0x001fc800008e0607 */
[----:B------:R-:W-:Y:S01]  /*1f60*/  IMAD.X R15, RZ, RZ, R5, P2 ;  /* 0x000000ffff0f7224 */ /* 0x000fe200010e0605 */
[----:B--2---:R1:W-:Y:S05]  /*1f70*/  ST.E desc[UR36][R4.64+0x1c], R13 ;  /* 0x00001c0d04007985 */ /* 0x0043ea000c101924 */
[----:B------:R-:W-:Y:S05]  /*1f80*/  @P0 BRA `(.L_x_44) ;  /* 0xfffffffc00540947 */ /* 0x000fea000383ffff */
[----:B------:R-:W-:Y:S05]  /*1f90*/  BSYNC.RECONVERGENT B0 ;  /* 0x0000000000007941 */ /* 0x000fea0003800200 */
.L_x_43:
[----:B------:R-:W-:-:S07]  /*1fa0*/  MOV R3, R19 ;  /* 0x0000001300037202 */ /* 0x000fce0000000f00 */
.L_x_42:
[----:B------:R-:W-:-:S13]  /*1fb0*/  ISETP.NE.AND P0, PT, R25, RZ, PT ;  /* 0x000000ff1900720c */ /* 0x000fda0003f05270 */
[----:B------:R-:W-:Y:S05]  /*1fc0*/  @!P0 BRA `(.L_x_45) ;  /* 0x0000000000cc8947 */ /* 0x000fea0003800000 */
[----:B------:R-:W-:Y:S01]  /*1fd0*/  VIADD R0, R25, 0xffffffff ;  /* 0xffffffff19007836 */ /* 0x000fe20000000000 */
[----:B------:R-:W-:-:S04]  /*1fe0*/  ISETP.NE.AND P1, PT, R24, RZ, PT ;  /* 0x000000ff1800720c */ /* 0x000fc80003f25270 */
[----:B------:R-:W-:-:S13]  /*1ff0*/  ISETP.GE.U32.AND P0, PT, R0, 0x7, PT ;  /* 0x000000070000780c */ /* 0x000fda0003f06070 */
[----:B------:R-:W-:Y:S05]  /*2000*/  @!P0 BRA `(.L_x_46) ;  /* 0x00000000004c8947 */ /* 0x000fea0003800000 */
[----:B------:R-:W-:-:S05]  /*2010*/  IMAD.WIDE.U32 R6, R3, 0x4, R28 ;  /* 0x0000000403067825 */ /* 0x000fca00078e001c */
[----:B-1----:R-:W2:Y:S01]  /*2020*/  LDG.E R9, desc[UR36][R6.64] ;  /* 0x0000002406097981 */ /* 0x002ea2000c1e1900 */
[----:B------:R-:W-:-:S05]  /*2030*/  IMAD.WIDE.U32 R4, R3, 0x4, R26 ;  /* 0x0000000403047825 */ /* 0x000fca00078e001a */
[----:B--2---:R0:W-:Y:S04]  /*2040*/  ST.E desc[UR36][R4.64], R9 ;  /* 0x0000000904007985 */ /* 0x0041e8000c101924 */
[----:B------:R-:W2:Y:S04]  /*2050*/  LDG.E R11, desc[UR36][R6.64+0x4] ;  /* 0x00000424060b7981 */ /* 0x000ea8000c1e1900 */
[----:B--2---:R1:W-:Y:S04]  /*2060*/  ST.E desc[UR36][R4.64+0x4], R11 ;  /* 0x0000040b04007985 */ /* 0x0043e8000c101924 */
[----:B------:R-:W2:Y:S04]  /*2070*/  LDG.E R13, desc[UR36][R6.64+0x8] ;  /* 0x00000824060d7981 */ /* 0x000ea8000c1e1900 */
[----:B--2---:R2:W-:Y:S04]  /*2080*/  ST.E desc[UR36][R4.64+0x8], R13 ;  /* 0x0000080d04007985 */ /* 0x0045e8000c101924 */
[----:B------:R-:W3:Y:S04]  /*2090*/  LDG.E R15, desc[UR36][R6.64+0xc] ;  /* 0x00000c24060f7981 */ /* 0x000ee8000c1e1900 */
[----:B---3--:R2:W-:Y:S04]  /*20a0*/  ST.E desc[UR36][R4.64+0xc], R15 ;  /* 0x00000c0f04007985 */ /* 0x0085e8000c101924 */
[----:B------:R-:W3:Y:S04]  /*20b0*/  LDG.E R21, desc[UR36][R6.64+0x10] ;  /* 0x0000102406157981 */ /* 0x000ee8000c1e1900 */
[----:B---3--:R2:W-:Y:S04]  /*20c0*/  ST.E desc[UR36][R4.64+0x10], R21 ;  /* 0x0000101504007985 */ /* 0x0085e8000c101924 */
[----:B------:R-:W3:Y:S04]  /*20d0*/  LDG.E R0, desc[UR36][R6.64+0x14] ;  /* 0x0000142406007981 */ /* 0x000ee8000c1e1900 */
[----:B---3--:R2:W-:Y:S04]  /*20e0*/  ST.E desc[UR36][R4.64+0x14], R0 ;  /* 0x0000140004007985 */ /* 0x0085e8000c101924 */
[----:B0-----:R-:W3:Y:S04]  /*20f0*/  LDG.E R9, desc[UR36][R6.64+0x18] ;  /* 0x0000182406097981 */ /* 0x001ee8000c1e1900 */
[----:B---3--:R2:W-:Y:S04]  /*2100*/  ST.E desc[UR36][R4.64+0x18], R9 ;  /* 0x0000180904007985 */ /* 0x0085e8000c101924 */
[----:B-1----:R-:W3:Y:S01]  /*2110*/  LDG.E R11, desc[UR36][R6.64+0x1c] ;  /* 0x00001c24060b7981 */ /* 0x002ee2000c1e1900 */
[----:B------:R-:W-:-:S03]  /*2120*/  VIADD R3, R3, 0x8 ;  /* 0x0000000803037836 */ /* 0x000fc60000000000 */
[----:B---3--:R2:W-:Y:S04]  /*2130*/  ST.E desc[UR36][R4.64+0x1c], R11 ;  /* 0x00001c0b04007985 */ /* 0x0085e8000c101924 */
.L_x_46:
[----:B------:R-:W-:Y:S05]  /*2140*/  @!P1 BRA `(.L_x_45) ;  /* 0x00000000006c9947 */ /* 0x000fea0003800000 */
[----:B--2---:R-:W-:Y:S02]  /*2150*/  IADD3 R0, PT, PT, R24, -0x1, RZ ;  /* 0xffffffff18007810 */ /* 0x004fe40007ffe0ff */
[----:B------:R-:W-:Y:S02]  /*2160*/  ISETP.NE.AND P1, PT, R23, RZ, PT ;  /* 0x000000ff1700720c */ /* 0x000fe40003f25270 */
        /* <DEDUP_REMOVED lines=10> */
[----:B------:R-:W2:Y:S01]  /*2210*/  LDG.E R15, desc[UR36][R6.64+0xc] ;  /* 0x00000c24060f7981 */ /* 0x000ea2000c1e1900 */
[----:B------:R-:W-:-:S03]  /*2220*/  VIADD R3, R3, 0x4 ;  /* 0x0000000403037836 */ /* 0x000fc60000000000 */
[----:B--2---:R0:W-:Y:S04]  /*2230*/  ST.E desc[UR36][R4.64+0xc], R15 ;  /* 0x00000c0f04007985 */ /* 0x0041e8000c101924 */
.L_x_47:
[----:B------:R-:W-:Y:S05]  /*2240*/  @!P1 BRA `(.L_x_45) ;  /* 0x00000000002c9947 */ /* 0x000fea0003800000 */
[----:B01----:R-:W-:-:S05]  /*2250*/  IMAD.WIDE.U32 R4, R3, 0x4, R28 ;  /* 0x0000000403047825 */ /* 0x003fca00078e001c */
[----:B------:R-:W2:Y:S01]  /*2260*/  LDG.E R9, desc[UR36][R4.64] ;  /* 0x0000002404097981 */ /* 0x000ea2000c1e1900 */
[----:B------:R-:W-:Y:S01]  /*2270*/  IMAD.WIDE.U32 R6, R3, 0x4, R26 ;  /* 0x0000000403067825 */ /* 0x000fe200078e001a */
[----:B------:R-:W-:-:S04]  /*2280*/  ISETP.NE.AND P0, PT, R23, 0x1, PT ;  /* 0x000000011700780c */ /* 0x000fc80003f05270 */
[----:B--2---:R3:W-:Y:S09]  /*2290*/  ST.E desc[UR36][R6.64], R9 ;  /* 0x0000000906007985 */ /* 0x0047f2000c101924 */
[----:B------:R-:W-:Y:S05]  /*22a0*/  @!P0 BRA `(.L_x_45) ;  /* 0x0000000000148947 */ /* 0x000fea0003800000 */
[----:B------:R-:W2:Y:S01]  /*22b0*/  LDG.E R3, desc[UR36][R4.64+0x4] ;  /* 0x0000042404037981 */ /* 0x000ea2000c1e1900 */
[----:B------:R-:W-:-:S03]  /*22c0*/  ISETP.NE.AND P0, PT, R23, 0x2, PT ;  /* 0x000000021700780c */ /* 0x000fc60003f05270 */
[----:B--2---:R4:W-:Y:S10]  /*22d0*/  ST.E desc[UR36][R6.64+0x4], R3 ;  /* 0x0000040306007985 */ /* 0x0049f4000c101924 */
[----:B---3--:R-:W2:Y:S04]  /*22e0*/  @P0 LDG.E R9, desc[UR36][R4.64+0x8] ;  /* 0x0000082404090981 */ /* 0x008ea8000c1e1900 */
[----:B--2---:R4:W-:Y:S02]  /*22f0*/  @P0 ST.E desc[UR36][R6.64+0x8], R9 ;  /* 0x0000080906000985 */ /* 0x0049e4000c101924 */
.L_x_45:
[----:B--2---:R-:W2:Y:S01]  /*2300*/  LD.E R0, desc[UR36][R26.64] ;  /* 0x000000241a007980 */ /* 0x004ea2000c101900 */
[----:B01----:R-:W-:Y:S01]  /*2310*/  HFMA2 R11, -RZ, RZ, 0, 0 ;  /* 0x00000000ff0b7431 */ /* 0x003fe200000001ff */
[----:B------:R-:W-:Y:S01]  /*2320*/  BSSY.RECONVERGENT B0, `(.L_x_41) ;  /* 0x000001e000007945 */ /* 0x000fe20003800200 */
[----:B----4-:R-:W-:Y:S02]  /*2330*/  IMAD.MOV.U32 R3, RZ, RZ, RZ ;  /* 0x000000ffff037224 */ /* 0x010fe400078e00ff */
[----:B--2---:R-:W-:-:S07]  /*2340*/  IMAD.MOV.U32 R13, RZ, RZ, R0 ;  /* 0x000000ffff0d7224 */ /* 0x004fce00078e0000 */
.L_x_51:
[----:B-----5:R-:W-:Y:S01]  /*2350*/  ISETP.GT.AND P0, PT, R0, R13, PT ;  /* 0x0000000d0000720c */ /* 0x020fe20003f04270 */
[----:B------:R-:W-:-:S12]  /*2360*/  BSSY.RECONVERGENT B1, `(.L_x_48) ;  /* 0x0000013000017945 */ /* 0x000fd80003800200 */
[----:B------:R-:W-:Y:S05]  /*2370*/  @P0 BRA `(.L_x_49) ;  /* 0x0000000000440947 */ /* 0x000fea0003800000 */
[----:B------:R-:W0:Y:S01]  /*2380*/  LDC R21, c[0x0][0x388] ;  /* 0x0000e200ff157b82 */ /* 0x000e220000000800 */
[----:B---3--:R-:W-:Y:S01]  /*2390*/  VIADD R6, R13, 0xffffffff ;  /* 0xffffffff0d067836 */ /* 0x008fe20000000000 */
[----:B------:R-:W-:Y:S01]  /*23a0*/  MOV R15, RZ ;  /* 0x000000ff000f7202 */ /* 0x000fe20000000f00 */
[----:B------:R-:W-:-:S05]  /*23b0*/  IMAD.MOV.U32 R10, RZ, RZ, R0 ;  /* 0x000000ffff0a7224 */ /* 0x000fca00078e0000 */
[----:B------:R-:W1:Y:S01]  /*23c0*/  LDC.64 R4, c[0x0][0x380] ;  /* 0x0000e000ff047b82 */ /* 0x000e620000000a00 */
[----:B0-----:R-:W-:-:S07]  /*23d0*/  IMAD R21, R6, R21, -0x1 ;  /* 0xffffffff06157424 */ /* 0x001fce00078e0215 */
.L_x_50:
[----:B------:R-:W-:Y:S01]  /*23e0*/  IMAD.WIDE.U32 R6, R15, 0x4, R26 ;  /* 0x000000040f067825 */ /* 0x000fe200078e001a */
[----:B------:R-:W0:Y:S03]  /*23f0*/  LDCU UR4, c[0x0][0x398] ;  /* 0x00007300ff0477ac */ /* 0x000e260008000800 */
[----:B------:R-:W-:Y:S02]  /*2400*/  IMAD.IADD R9, R21, 0x1, R10 ;  /* 0x0000000115097824 */ /* 0x000fe400078e020a */
[----:B------:R-:W2:Y:S02]  /*2410*/  LD.E R10, desc[UR36][R6.64+0x4] ;  /* 0x00000424060a7980 */ /* 0x000ea4000c101900 */
[----:B-1----:R-:W-:-:S06]  /*2420*/  IMAD.WIDE R8, R9, 0x4, R4 ;  /* 0x0000000409087825 */ /* 0x002fcc00078e0204 */
[----:B------:R-:W3:Y:S01]  /*2430*/  LDG.E R8, desc[UR36][R8.64] ;  /* 0x0000002408087981 */ /* 0x000ee2000c1e1900 */
[----:B------:R-:W-:-:S04]  /*2440*/  IADD3 R15, PT, PT, R15, 0x1, RZ ;  /* 0x000000010f0f7810 */ /* 0x000fc80007ffe0ff */
[----:B0-----:R-:W-:Y:S02]  /*2450*/  ISETP.GE.AND P0, PT, R15, UR4, PT ;  /* 0x000000040f007c0c */ /* 0x001fe4000bf06270 */
[----:B--2---:R-:W-:Y:S01]  /*2460*/  ISETP.LE.AND P1, PT, R10, R13, PT ;  /* 0x0000000d0a00720c */ /* 0x004fe20003f23270 */
[----:B---3--:R-:W-:-:S12]  /*2470*/  IMAD.IADD R11, R8, 0x1, R11 ;  /* 0x00000001080b7824 */ /* 0x008fd800078e020b */
[----:B------:R-:W-:Y:S05]  /*2480*/  @!P0 BRA P1, `(.L_x_50) ;  /* 0xfffffffc00d48947 */ /* 0x000fea000083ffff */
.L_x_49:
[----:B------:R-:W-:Y:S05]  /*2490*/  BSYNC.RECONVERGENT B1 ;  /* 0x0000000000017941 */ /* 0x000fea0003800200 */
.L_x_48:
[C---:B------:R-:W-:Y:S01]  /*24a0*/  IMAD.WIDE.U32 R4, R3.reuse, 0x4, R26 ;  /* 0x0000000403047825 */ /* 0x040fe200078e001a */
[----:B------:R-:W0:Y:S04]  /*24b0*/  LDCU UR4, c[0x0][0x398] ;  /* 0x00007300ff0477ac */ /* 0x000e280008000800 */
[----:B------:R1:W5:Y:S01]  /*24c0*/  LD.E R13, desc[UR36][R4.64+0x4] ;  /* 0x00000424040d7980 */ /* 0x000362000c101900 */
[----:B------:R-:W-:-:S05]  /*24d0*/  VIADD R3, R3, 0x1 ;  /* 0x0000000103037836 */ /* 0x000fca0000000000 */
[----:B0-----:R-:W-:-:S13]  /*24e0*/  ISETP.NE.AND P0, PT, R3, UR4, PT ;  /* 0x0000000403007c0c */ /* 0x001fda000bf05270 */
[----:B-1----:R-:W-:Y:S05]  /*24f0*/  @P0 BRA `(.L_x_51) ;  /* 0xfffffffc00940947 */ /* 0x002fea000383ffff */
[----:B------:R-:W-:Y:S05]  /*2500*/  BSYNC.RECONVERGENT B0 ;  /* 0x0000000000007941 */ /* 0x000fea0003800200 */
.L_x_41:
[----:B------:R-:W0:Y:S02]  /*2510*/  LDC.64 R4, c[0x0][0x3a0] ;  /* 0x0000e800ff047b82 */ /* 0x000e240000000a00 */
[----:B0-----:R-:W2:Y:S01]  /*2520*/  LDG.E R0, desc[UR36][R4.64] ;  /* 0x0000002404007981 */ /* 0x001ea2000c1e1900 */
[----:B------:R-:W-:Y:S01]  /*2530*/  BSSY.RECONVERGENT B0, `(.L_x_52) ;  /* 0x000006c000007945 */ /* 0x000fe20003800200 */
[----:B--2---:R-:W-:-:S13]  /*2540*/  ISETP.GE.AND P0, PT, R11, R0, PT ;  /* 0x000000000b00720c */ /* 0x004fda0003f06270 */
[----:B------:R-:W-:Y:S05]  /*2550*/  @P0 BRA `(.L_x_53) ;  /* 0x0000000400a40947 */ /* 0x000fea0003800000 */
[----:B------:R-:W0:Y:S01]  /*2560*/  LDCU UR4, c[0x0][0x398] ;  /* 0x00007300ff0477ac */ /* 0x000e220008000800 */
[----:B------:R1:W-:Y:S01]  /*2570*/  STG.E desc[UR36][R4.64], R11 ;  /* 0x0000000b04007986 */ /* 0x0003e2000c101924 */
[----:B0-----:R-:W-:-:S09]  /*2580*/  UISETP.GE.AND UP0, UPT, UR4, 0x1, UPT ;  /* 0x000000010400788c */ /* 0x001fd2000bf06270 */
[----:B-1----:R-:W-:Y:S05]  /*2590*/  BRA.U !UP0, `(.L_x_53) ;  /* 0x0000000508947547 */ /* 0x002fea000b800000 */
[----:B------:R-:W-:Y:S01]  /*25a0*/  UISETP.GE.U32.AND UP0, UPT, UR4, 0x10, UPT ;  /* 0x000000100400788c */ /* 0x000fe2000bf06070 */
[----:B------:R-:W-:-:S08]  /*25b0*/  HFMA2 R3, -RZ, RZ, 0, 0 ;  /* 0x00000000ff037431 */ /* 0x000fd000000001ff */
[----:B------:R-:W-:Y:S05]  /*25c0*/  BRA.U !UP0, `(.L_x_54) ;  /* 0x0000000108a87547 */ /* 0x000fea000b800000 */
[----:B------:R-:W0:Y:S01]  /*25d0*/  LDC.64 R4, c[0x0][0x3a8] ;  /* 0x0000ea00ff047b82 */ /* 0x000e220000000a00 */
[----:B------:R-:W-:Y:S01]  /*25e0*/  BSSY.RECONVERGENT B1, `(.L_x_55) ;  /* 0x0000027000017945 */ /* 0x000fe20003800200 */
[----:B------:R-:W-:-:S07]  /*25f0*/  IMAD.MOV.U32 R3, RZ, RZ, RZ ;  /* 0x000000ffff037224 */ /* 0x000fce00078e00ff */
.L_x_56:
[----:B---3--:R-:W-:-:S05]  /*2600*/  IMAD.WIDE.U32 R6, R3, 0x4, R26 ;  /* 0x0000000403067825 */ /* 0x008fca00078e001a */
[----:B--2--5:R-:W2:Y:S01]  /*2610*/  LD.E R13, desc[UR36][R6.64] ;  /* 0x00000024060d7980 */ /* 0x024ea2000c101900 */
[----:B0-----:R-:W-:-:S05]  /*2620*/  IMAD.WIDE.U32 R8, R3, 0x4, R4 ;  /* 0x0000000403087825 */ /* 0x001fca00078e0004 */
[----:B--2---:R0:W-:Y:S04]  /*2630*/  STG.E desc[UR36][R8.64], R13 ;  /* 0x0000000d08007986 */ /* 0x0041e8000c101924 */
[----:B------:R-:W2:Y:S04]  /*2640*/  LD.E R15, desc[UR36][R6.64+0x4] ;  /* 0x00000424060f7980 */ /* 0x000ea8000c101900 */
[----:B--2---:R1:W-:Y:S04]  /*2650*/  STG.E desc[UR36][R8.64+0x4], R15 ;  /* 0x0000040f08007986 */ /* 0x0043e8000c101924 */
[----:B------:R-:W2:Y:S04]  /*2660*/  LD.E R21, desc[UR36][R6.64+0x8] ;  /* 0x0000082406157980 */ /* 0x000ea8000c101900 */
[----:B--2---:R2:W-:Y:S04]  /*2670*/  STG.E desc[UR36][R8.64+0x8], R21 ;  /* 0x0000081508007986 */ /* 0x0045e8000c101924 */
[----:B------:R-:W3:Y:S04]  /*2680*/  LD.E R0, desc[UR36][R6.64+0xc] ;  /* 0x00000c2406007980 */ /* 0x000ee8000c101900 */
[----:B---3--:R3:W-:Y:S04]  /*2690*/  STG.E desc[UR36][R8.64+0xc], R0 ;  /* 0x00000c0008007986 */ /* 0x0087e8000c101924 */
[----:B------:R-:W4:Y:S04]  /*26a0*/  LD.E R10, desc[UR36][R6.64+0x10] ;  /* 0x00001024060a7980 */ /* 0x000f28000c101900 */
[----:B----4-:R4:W-:Y:S04]  /*26b0*/  STG.E desc[UR36][R8.64+0x10], R10 ;  /* 0x0000100a08007986 */ /* 0x0109e8000c101924 */
[----:B------:R-:W2:Y:S04]  /*26c0*/  LD.E R12, desc[UR36][R6.64+0x14] ;  /* 0x00001424060c7980 */ /* 0x000ea8000c101900 */
[----:B--2---:R2:W-:Y:S04]  /*26d0*/  STG.E desc[UR36][R8.64+0x14], R12 ;  /* 0x0000140c08007986 */ /* 0x0045e8000c101924 */
[----:B0-----:R-:W3:Y:S04]  /*26e0*/  LD.E R13, desc[UR36][R6.64+0x18] ;  /* 0x00001824060d7980 */ /* 0x001ee8000c101900 */
[----:B---3--:R0:W-:Y:S04]  /*26f0*/  STG.E desc[UR36][R8.64+0x18], R13 ;  /* 0x0000180d08007986 */ /* 0x0081e8000c101924 */
[----:B-1----:R-:W3:Y:S04]  /*2700*/  LD.E R15, desc[UR36][R6.64+0x1c] ;  /* 0x00001c24060f7980 */ /* 0x002ee8000c101900 */
[----:B---3--:R1:W-:Y:S04]  /*2710*/  STG.E desc[UR36][R8.64+0x1c], R15 ;  /* 0x00001c0f08007986 */ /* 0x0083e8000c101924 */
[----:B------:R-:W3:Y:S04]  /*2720*/  LD.E R21, desc[UR36][R6.64+0x20] ;  /* 0x0000202406157980 */ /* 0x000ee8000c101900 */
[----:B---3--:R3:W-:Y:S04]  /*2730*/  STG.E desc[UR36][R8.64+0x20], R21 ;  /* 0x0000201508007986 */ /* 0x0087e8000c101924 */
[----:B------:R-:W4:Y:S04]  /*2740*/  LD.E R0, desc[UR36][R6.64+0x24] ;  /* 0x0000242406007980 */ /* 0x000f28000c101900 */
[----:B----4-:R4:W-:Y:S04]  /*2750*/  STG.E desc[UR36][R8.64+0x24], R0 ;  /* 0x0000240008007986 */ /* 0x0109e8000c101924 */
[----:B------:R-:W2:Y:S04]  /*2760*/  LD.E R10, desc[UR36][R6.64+0x28] ;  /* 0x00002824060a7980 */ /* 0x000ea8000c101900 */
[----:B--2---:R2:W-:Y:S04]  /*2770*/  STG.E desc[UR36][R8.64+0x28], R10 ;  /* 0x0000280a08007986 */ /* 0x0045e8000c101924 */
[----:B------:R-:W3:Y:S04]  /*2780*/  LD.E R12, desc[UR36][R6.64+0x2c] ;  /* 0x00002c24060c7980 */ /* 0x000ee8000c101900 */
[----:B---3--:R2:W-:Y:S04]  /*2790*/  STG.E desc[UR36][R8.64+0x2c], R12 ;  /* 0x00002c0c08007986 */ /* 0x0085e8000c101924 */
[----:B0-----:R-:W3:Y:S04]  /*27a0*/  LD.E R13, desc[UR36][R6.64+0x30] ;  /* 0x00003024060d7980 */ /* 0x001ee8000c101900 */
[----:B---3--:R2:W-:Y:S04]  /*27b0*/  STG.E desc[UR36][R8.64+0x30], R13 ;  /* 0x0000300d08007986 */ /* 0x0085e8000c101924 */
[----:B-1----:R-:W3:Y:S04]  /*27c0*/  LD.E R15, desc[UR36][R6.64+0x34] ;  /* 0x00003424060f7980 */ /* 0x002ee8000c101900 */
[----:B---3--:R2:W-:Y:S04]  /*27d0*/  STG.E desc[UR36][R8.64+0x34], R15 ;  /* 0x0000340f08007986 */ /* 0x0085e8000c101924 */
[----:B------:R-:W3:Y:S04]  /*27e0*/  LD.E R21, desc[UR36][R6.64+0x38] ;  /* 0x0000382406157980 */ /* 0x000ee8000c101900 */
[----:B---3--:R2:W-:Y:S04]  /*27f0*/  STG.E desc[UR36][R8.64+0x38], R21 ;  /* 0x0000381508007986 */ /* 0x0085e8000c101924 */
[----:B----4-:R-:W3:Y:S01]  /*2800*/  LD.E R0, desc[UR36][R6.64+0x3c] ;  /* 0x00003c2406007980 */ /* 0x010ee2000c101900 */
[----:B------:R-:W-:-:S05]  /*2810*/  VIADD R3, R3, 0x10 ;  /* 0x0000001003037836 */ /* 0x000fca0000000000 */
[----:B------:R-:W-:Y:S01]  /*2820*/  ISETP.NE.AND P0, PT, R3, R19, PT ;  /* 0x000000130300720c */ /* 0x000fe20003f05270 */
[----:B---3--:R2:W-:-:S12]  /*2830*/  STG.E desc[UR36][R8.64+0x3c], R0 ;  /* 0x00003c0008007986 */ /* 0x0085d8000c101924 */
[----:B------:R-:W-:Y:S05]  /*2840*/  @P0 BRA `(.L_x_56) ;  /* 0xfffffffc006c0947 */ /* 0x000fea000383ffff */
[----:B------:R-:W-:Y:S05]  /*2850*/  BSYNC.RECONVERGENT B1 ;  /* 0x0000000000017941 */ /* 0x000fea0003800200 */
.L_x_55:
[----:B------:R-:W-:-:S07]  /*2860*/  MOV R3, R19 ;  /* 0x0000001300037202 */ /* 0x000fce0000000f00 */
.L_x_54:
[----:B------:R-:W-:-:S13]  /*2870*/  ISETP.NE.AND P0, PT, R25, RZ, PT ;  /* 0x000000ff1900720c */ /* 0x000fda0003f05270 */
[----:B------:R-:W-:Y:S05]  /*2880*/  @!P0 BRA `(.L_x_53) ;  /* 0x0000000000d88947 */ /* 0x000fea0003800000 */
[----:B--2---:R-:W-:Y:S01]  /*2890*/  VIADD R0, R25, 0xffffffff ;  /* 0xffffffff19007836 */ /* 0x004fe20000000000 */
[----:B------:R-:W-:-:S04]  /*28a0*/  ISETP.NE.AND P1, PT, R24, RZ, PT ;  /* 0x000000ff1800720c */ /* 0x000fc80003f25270 */
[----:B------:R-:W-:-:S13]  /*28b0*/  ISETP.GE.U32.AND P0, PT, R0, 0x7, PT ;  /* 0x000000070000780c */ /* 0x000fda0003f06070 */
[----:B------:R-:W-:Y:S05]  /*28c0*/  @!P0 BRA `(.L_x_57) ;  /* 0x0000000000508947 */ /* 0x000fea0003800000 */
[C---:B------:R-:W-:Y:S01]  /*28d0*/  IMAD.WIDE.U32 R4, R3.reuse, 0x4, R26 ;  /* 0x0000000403047825 */ /* 0x040fe200078e001a */
[----:B---3--:R-:W0:Y:S04]  /*28e0*/  LDC.64 R6, c[0x0][0x3a8] ;  /* 0x0000ea00ff067b82 */ /* 0x008e280000000a00 */
[----:B------:R-:W2:Y:S01]  /*28f0*/  LD.E R9, desc[UR36][R4.64] ;  /* 0x0000002404097980 */ /* 0x000ea2000c101900 */
[----:B0-----:R-:W-:-:S05]  /*2900*/  IMAD.WIDE.U32 R6, R3, 0x4, R6 ;  /* 0x0000000403067825 */ /* 0x001fca00078e0006 */
[----:B--2---:R0:W-:Y:S04]  /*2910*/  STG.E desc[UR36][R6.64], R9 ;  /* 0x0000000906007986 */ /* 0x0041e8000c101924 */
[----:B-----5:R-:W2:Y:S04]  /*2920*/  LD.E R13, desc[UR36][R4.64+0x4] ;  /* 0x00000424040d7980 */ /* 0x020ea8000c101900 */
[----:B--2---:R1:W-:Y:S04]  /*2930*/  STG.E desc[UR36][R6.64+0x4], R13 ;  /* 0x0000040d06007986 */ /* 0x0043e8000c101924 */
[----:B------:R-:W2:Y:S04]  /*2940*/  LD.E R15, desc[UR36][R4.64+0x8] ;  /* 0x00000824040f7980 */ /* 0x000ea8000c101900 */
[----:B--2---:R2:W-:Y:S04]  /*2950*/  STG.E desc[UR36][R6.64+0x8], R15 ;  /* 0x0000080f06007986 */ /* 0x0045e8000c101924 */
[----:B------:R-:W3:Y:S04]  /*2960*/  LD.E R21, desc[UR36][R4.64+0xc] ;  /* 0x00000c2404157980 */ /* 0x000ee8000c101900 */
[----:B---3--:R2:W-:Y:S04]  /*2970*/  STG.E desc[UR36][R6.64+0xc], R21 ;  /* 0x00000c1506007986 */ /* 0x0085e8000c101924 */
[----:B------:R-:W3:Y:S04]  /*2980*/  LD.E R0, desc[UR36][R4.64+0x10] ;  /* 0x0000102404007980 */ /* 0x000ee8000c101900 */
[----:B---3--:R2:W-:Y:S04]  /*2990*/  STG.E desc[UR36][R6.64+0x10], R0 ;  /* 0x0000100006007986 */ /* 0x0085e8000c101924 */
[----:B------:R-:W3:Y:S04]  /*29a0*/  LD.E R8, desc[UR36][R4.64+0x14] ;  /* 0x0000142404087980 */ /* 0x000ee8000c101900 */
[----:B---3--:R2:W-:Y:S04]  /*29b0*/  STG.E desc[UR36][R6.64+0x14], R8 ;  /* 0x0000140806007986 */ /* 0x0085e8000c101924 */
[----:B0-----:R-:W3:Y:S04]  /*29c0*/  LD.E R9, desc[UR36][R4.64+0x18] ;  /* 0x0000182404097980 */ /* 0x001ee8000c101900 */
[----:B---3--:R2:W-:Y:S04]  /*29d0*/  STG.E desc[UR36][R6.64+0x18], R9 ;  /* 0x0000180906007986 */ /* 0x0085e8000c101924 */
[----:B-1----:R-:W3:Y:S01]  /*29e0*/  LD.E R13, desc[UR36][R4.64+0x1c] ;  /* 0x00001c24040d7980 */ /* 0x002ee2000c101900 */
[----:B------:R-:W-:-:S03]  /*29f0*/  VIADD R3, R3, 0x8 ;  /* 0x0000000803037836 */ /* 0x000fc60000000000 */
[----:B---3--:R2:W-:Y:S04]  /*2a00*/  STG.E desc[UR36][R6.64+0x1c], R13 ;  /* 0x00001c0d06007986 */ /* 0x0085e8000c101924 */
.L_x_57:
[----:B------:R-:W-:Y:S05]  /*2a10*/  @!P1 BRA `(.L_x_53) ;  /* 0x0000000000749947 */ /* 0x000fea0003800000 */
[----:B--2---:R-:W-:Y:S02]  /*2a20*/  IADD3 R0, PT, PT, R24, -0x1, RZ ;  /* 0xffffffff18007810 */ /* 0x004fe40007ffe0ff */
[----:B------:R-:W-:Y:S02]  /*2a30*/  ISETP.NE.AND P1, PT, R23, RZ, PT ;  /* 0x000000ff1700720c */ /* 0x000fe40003f25270 */
        /* <DEDUP_REMOVED lines=11> */
[----:B------:R-:W2:Y:S01]  /*2af0*/  LD.E R21, desc[UR36][R4.64+0xc] ;  /* 0x00000c2404157980 */ /* 0x000ea2000c101900 */
[----:B------:R-:W-:-:S03]  /*2b00*/  VIADD R3, R3, 0x4 ;  /* 0x0000000403037836 */ /* 0x000fc60000000000 */
[----:B--2---:R0:W-:Y:S04]  /*2b10*/  STG.E desc[UR36][R6.64+0xc], R21 ;  /* 0x00000c1506007986 */ /* 0x0041e8000c101924 */
.L_x_58:
[----:B------:R-:W-:Y:S05]  /*2b20*/  @!P1 BRA `(.L_x_53) ;  /* 0x0000000000309947 */ /* 0x000fea0003800000 */
[----:B------:R-:W-:Y:S01]  /*2b30*/  IMAD.WIDE.U32 R4, R3, 0x4, R26 ;  /* 0x0000000403047825 */ /* 0x000fe200078e001a */
[----:B0--3--:R-:W0:Y:S04]  /*2b40*/  LDC.64 R6, c[0x0][0x3a8] ;  /* 0x0000ea00ff067b82 */ /* 0x009e280000000a00 */
[----:B------:R-:W2:Y:S01]  /*2b50*/  LD.E R9, desc[UR36][R4.64] ;  /* 0x0000002404097980 */ /* 0x000ea2000c101900 */
[----:B------:R-:W-:Y:S01]  /*2b60*/  ISETP.NE.AND P0, PT, R23, 0x1, PT ;  /* 0x000000011700780c */ /* 0x000fe20003f05270 */
[----:B0-----:R-:W-:-:S05]  /*2b70*/  IMAD.WIDE.U32 R6, R3, 0x4, R6 ;  /* 0x0000000403067825 */ /* 0x001fca00078e0006 */
[----:B--2---:R1:W-:Y:S07]  /*2b80*/  STG.E desc[UR36][R6.64], R9 ;  /* 0x0000000906007986 */ /* 0x0043ee000c101924 */
[----:B------:R-:W-:Y:S05]  /*2b90*/  @!P0 BRA `(.L_x_53) ;  /* 0x0000000000148947 */ /* 0x000fea0003800000 */
[----:B------:R-:W2:Y:S01]  /*2ba0*/  LD.E R3, desc[UR36][R4.64+0x4] ;  /* 0x0000042404037980 */ /* 0x000ea2000c101900 */
[----:B------:R-:W-:-:S03]  /*2bb0*/  ISETP.NE.AND P0, PT, R23, 0x2, PT ;  /* 0x000000021700780c */ /* 0x000fc60003f05270 */
[----:B--2---:R4:W-:Y:S10]  /*2bc0*/  STG.E desc[UR36][R6.64+0x4], R3 ;  /* 0x0000040306007986 */ /* 0x0049f4000c101924 */
[----:B-1----:R-:W2:Y:S04]  /*2bd0*/  @P0 LD.E R9, desc[UR36][R4.64+0x8] ;  /* 0x0000082404090980 */ /* 0x002ea8000c101900 */
[----:B--2---:R4:W-:Y:S02]  /*2be0*/  @P0 STG.E desc[UR36][R6.64+0x8], R9 ;  /* 0x0000080906000986 */ /* 0x0049e4000c101924 */
.L_x_53:
[----:B------:R-:W-:Y:S05]  /*2bf0*/  BSYNC.RECONVERGENT B0 ;  /* 0x0000000000007941 */ /* 0x000fea0003800200 */
.L_x_52:
[----:B--2---:R-:W2:Y:S04]  /*2c00*/  LDG.E R12, desc[UR36][R28.64] ;  /* 0x000000241c0c7981 */ /* 0x004ea8000c1e1900 */
[----:B0----5:R-:W2:Y:S04]  /*2c10*/  LDG.E R13, desc[UR36][R28.64+0x4] ;  /* 0x000004241c0d7981 */ /* 0x021ea8000c1e1900 */
[----:B------:R-:W2:Y:S01]  /*2c20*/  LDG.E R10, desc[UR36][R28.64+0x8] ;  /* 0x000008241c0a7981 */ /* 0x000ea2000c1e1900 */
[----:B------:R-:W-:Y:S01]  /*2c30*/  MOV R8, 0x0 ;  /* 0x0000000000087802 */ /* 0x000fe20000000f00 */
[----:B------:R-:W0:Y:S01]  /*2c40*/  LDCU.64 UR4, c[0x4][0x28] ;  /* 0x01000500ff0477ac */ /* 0x000e220008000a00 */
[----:B-1-34-:R-:W-:Y:S01]  /*2c50*/  IADD3 R6, P0, PT, R18, 0x8, RZ ;  /* 0x0000000812067810 */ /* 0x01afe20007f1e0ff */
[----:B------:R1:W-:Y:S03]  /*2c60*/  STL.64 [R1+0x8], R16 ;  /* 0x0000081001007387 */ /* 0x0003e60000100a00 */
[----:B------:R-:W3:Y:S01]  /*2c70*/  LDC.64 R8, c[0x4][R8] ;  /* 0x0100000008087b82 */ /* 0x000ee20000000a00 */
[----:B------:R-:W-:-:S02]  /*2c80*/  IMAD.X R7, RZ, RZ, R2, P0 ;  /* 0x000000ffff077224 */ /* 0x000fc400000e0602 */
[----:B0-----:R-:W-:Y:S01]  /*2c90*/  IMAD.U32 R4, RZ, RZ, UR4 ;  /* 0x00000004ff047e24 */ /* 0x001fe2000f8e00ff */
[----:B------:R-:W-:Y:S01]  /*2ca0*/  MOV R5, UR5 ;  /* 0x0000000500057c02 */ /* 0x000fe20008000f00 */
[----:B--2---:R1:W-:Y:S04]  /*2cb0*/  STL.64 [R1+0x10], R12 ;  /* 0x0000100c01007387 */ /* 0x0043e80000100a00 */
[----:B---3--:R1:W-:Y:S02]  /*2cc0*/  STL.64 [R1+0x18], R10 ;  /* 0x0000180a01007387 */ /* 0x0083e40000100a00 */
[----:B------:R-:W-:-:S07]  /*2cd0*/  LEPC R20, `(.L_x_59) ;  /* 0x000000001014794e */ /* 0x000fce0000000000 */
[----:B-1----:R-:W-:Y:S05]  /*2ce0*/  CALL.ABS.NOINC R8 ;  /* 0x0000000008007343 */ /* 0x002fea0003c00000 */
.L_x_59:
[----:B------:R-:W-:Y:S01]  /*2cf0*/  MOV R6, 0x10 ;  /* 0x0000001000067802 */ /* 0x000fe20000000f00 */
[----:B------:R-:W-:Y:S01]  /*2d00*/  IMAD.MOV.U32 R4, RZ, RZ, R26 ;  /* 0x000000ffff047224 */ /* 0x000fe200078e001a */
[----:B------:R-:W-:-:S04]  /*2d10*/  MOV R5, R27 ;  /* 0x0000001b00057202 */ /* 0x000fc80000000f00 */
[----:B------:R-:W0:Y:S03]  /*2d20*/  LDC.64 R6, c[0x4][R6] ;  /* 0x0100000006067b82 */ /* 0x000e260000000a00 */
[----:B------:R-:W-:-:S07]  /*2d30*/  LEPC R20, `(.L_x_60) ;  /* 0x000000001014794e */ /* 0x000fce0000000000 */
[----:B0-----:R-:W-:Y:S05]  /*2d40*/  CALL.ABS.NOINC R6 ;  /* 0x0000000006007343 */ /* 0x001fea0003c00000 */
.L_x_60:
[----:B------:R-:W-:-:S05]  /*2d50*/  IMAD.IADD R17, R22, 0x1, R17 ;  /* 0x0000000116117824 */ /* 0x000fca00078e0211 */
[----:B------:R-:W-:-:S13]  /*2d60*/  ISETP.GE.AND P0, PT, R17, 0x64, PT ;  /* 0x000000641100780c */ /* 0x000fda0003f06270 */
[----:B------:R-:W-:Y:S05]  /*2d70*/  @!P0 BRA `(.L_x_61) ;  /* 0xffffffec004c8947 */ /* 0x000fea000383ffff */
[----:B------:R-:W-:Y:S05]  /*2d80*/  EXIT ;  /* 0x000000000000794d */ /* 0x000fea0003800000 */
.L_x_62:
[----:B------:R-:W-:-:S00]  /*2d90*/  BRA `(.L_x_62) ;  /* 0xfffffffc00fc7947 */ /* 0x000fc0000383ffff */
[----:B------:R-:W-:-:S00]  /*2da0*/  NOP ;  /* 0x0000000000007918 */ /* 0x000fc00000000000 */
        /* <DEDUP_REMOVED lines=13> */
.L_x_63:


//--------------------- .nv.global.init           --------------------------
	.section	.nv.global.init,"aw",@progbits
.nv.global.init:
	.type		$str$3,@object
	.size		$str$3,($str$1 - $str$3)
$str$3:
        /*0000*/ 	.byte	0x0a, 0x00
	.type		$str$1,@object
	.size		$str$1,($str$4 - $str$1)
$str$1:
        /*0002*/ 	.byte	0x25, 0x64, 0x20, 0x00
	.type		$str$4,@object
	.size		$str$4,(.L_2 - $str$4)
$str$4:
        /*0006*/ 	.byte	0x50, 0x72, 0x6f, 0x63, 0x65, 0x73, 0x73, 0x20, 0x77, 0x69, 0x74, 0x68, 0x20, 0x69, 0x64, 0x3d
        /*0016*/ 	.byte	0x25, 0x64, 0x20, 0x63, 0x6f, 0x6d, 0x70, 0x75, 0x74, 0x65, 0x73, 0x20, 0x61, 0x72, 0x72, 0x61
        /*0026*/ 	.byte	0x79, 0x5b, 0x25, 0x64, 0x5d, 0x3a, 0x0a, 0x20, 0x20, 0x76, 0x61, 0x72, 0x20, 0x3d, 0x20, 0x25
        /*0036*/ 	.byte	0x64, 0x20, 0x25, 0x64, 0x20, 0x25, 0x64, 0x0a, 0x20, 0x20, 0x73, 0x75, 0x6d, 0x20, 0x3d, 0x20
        /*0046*/ 	.byte	0x25, 0x64, 0x0a, 0x00
.L_2:


//--------------------- .nv.shared.reserved.0     --------------------------
	.section	.nv.shared.reserved.0,"aw",@nobits
	.weak		__nv_reservedSMEM_offset_0_alias
	.size		__nv_reservedSMEM_offset_0_alias, 0, 64
	.other		__nv_reservedSMEM_offset_0_alias,@"STO_CUDA_RESERVED_SHARED STV_DEFAULT"
__nv_reservedSMEM_offset_0_alias:
	.zero		0
	.zero		64


//--------------------- .nv.constant0._Z14startComputionPiiS_iS_S_ --------------------------
	.section	.nv.constant0._Z14startComputionPiiS_iS_S_,"a",@progbits
	.sectionflags	@""
	.align	4
.nv.constant0._Z14startComputionPiiS_iS_S_:
	.zero		944


//--------------------- SYMBOLS --------------------------

	.type		.nv.reservedSmem.offset0,@object
	.size		.nv.reservedSmem.offset0,0x4
	.type		vprintf,@function
	.type		malloc,@function
	.type		free,@function
